	.target	sm_100a

	.elftype	@"ET_EXEC"


//--------------------- .note.nv.tkinfo           --------------------------
	.section	.note.nv.tkinfo,"",@"SHT_NOTE"
	.sectionflags	@"SHF_NOTE_NV_TKINFO"
	.tkinfo
        /*0018*/ 	.word	0x00000002
        /*0030*/ 	.string	""
        /*0030*/ 	.string	"ptxas"
        /*0030*/ 	.string	"Cuda compilation tools, release 13.0, V13.0.88"
        /*0030*/ 	.string	"Build cuda_13.0.r13.0/compiler.36424714_0"
        /*0030*/ 	.string	"-arch sm_100a -m 64 "



//--------------------- .note.nv.cuinfo           --------------------------
	.section	.note.nv.cuinfo,"",@"SHT_NOTE"
	.sectionflags	@"SHF_NOTE_NV_CUINFO"
        /*0018*/ 	.short	0x0002
        /*001a*/ 	.short	0x0064
        /*001c*/ 	.short	0x0082
	.zero		2


//--------------------- .nv.info                  --------------------------
	.section	.nv.info,"",@"SHT_CUDA_INFO"
	.align	4


	//----- nvinfo : EIATTR_REGCOUNT
	.align		4
        /*0000*/ 	.byte	0x04, 0x2f
        /*0002*/ 	.short	(.L_19 - .L_18)
	.align		4
.L_18:
        /*0004*/ 	.word	index@(_ZN7cutlass13device_kernelINS_4conv6kernel13ConvUniversalINS1_16ConvProblemShapeILNS1_8OperatorE0ELi3EEENS1_10collective14CollectiveConvINS1_47MainloopSm100TmaUmmaWarpSpecializedImplicitGemmILS5_0ELi26ELi3ELi1ELi2EN4cute5tupleIJNSA_1CILi2EEENSC_ILi1EEESE_EEEEENSB_IJNSC_ILi64EEESH_NSB_IJNSC_ILi32EEEEEEEEENS_10bfloat16_tESL_NSA_8TiledMMAINSA_8MMA_AtomIJNSA_20SM100_MMA_F16BF16_SSISL_SL_fLi64ELi64ELNSA_4UMMA5MajorE0ELSQ_0ELNSP_7ScaleInE0ELSR_0EEEEEENSA_6LayoutINSB_IJSE_SE_SE_EEENSB_IJNSC_ILi0EEESW_SW_EEEEENSB_IJNSA_10UnderscoreESZ_SZ_EEEEENS7_6detail27Sm100ImplicitGemmTileTraitsINSA_20SM90_TMA_LOAD_IM2COLENSA_14ComposedLayoutINSA_7SwizzleILi2ELi4ELi3EEENSA_18smem_ptr_flag_bitsILi16EEENSU_INSB_IJNSC_ILi8EEESI_EEENSB_IJSI_SE_EEEEEEEvEENS13_INSA_23SM90_TMA_LOAD_MULTICASTES1E_vEEEENS_8epilogue10collective18CollectiveEpilogueINS1J_23Sm100TmaWarpSpecializedILi3ELi2ELi16ELb1ELb0EEEJSK_NSB_IJNSU_ISH_SE_EENSU_ISI_SE_EEEEESL_NSB_IJNSB_IJllllEEESE_SW_EEESL_S1S_NS1J_6fusion15FusionCallbacksIS1N_NS1T_17LinearCombinationISL_fSL_fLNS_15FloatRoundStyleE2EEESK_S1Q_JEEENSA_5SM1004TMEM4LOAD26SM100_TMEM_LOAD_16dp256b4xES14_S1E_NSA_17SM75_U32x4_LDSM_NENSA_21SM90_TMA_STORE_IM2COLES1E_NSA_17SM90_U32x4_STSM_NENSA_39AutoVectorizingCopyWithAssumedAlignmentILi128EEEEEEvvEEEEvNT_6ParamsE)
        /*0008*/ 	.word	0x00000047


	//----- nvinfo : EIATTR_FRAME_SIZE
	.align		4
.L_19:
        /*000c*/ 	.byte	0x04, 0x11
        /*000e*/ 	.short	(.L_21 - .L_20)
	.align		4
.L_20:
        /*0010*/ 	.word	index@($__internal_2_$__cuda_sm10x_tcgen05_guardrail_trap_unallocated_columns_being_dealloced)
        /*0014*/ 	.word	0x00000008


	//----- nvinfo : EIATTR_FRAME_SIZE
	.align		4
.L_21:
        /*0018*/ 	.byte	0x04, 0x11
        /*001a*/ 	.short	(.L_23 - .L_22)
	.align		4
.L_22:
        /*001c*/ 	.word	index@($__internal_1_$__cuda_sm10x_tcgen05_guardrail_trap_phase_invalid_during_alloc)
        /*0020*/ 	.word	0x00000008


	//----- nvinfo : EIATTR_FRAME_SIZE
	.align		4
.L_23:
        /*0024*/ 	.byte	0x04, 0x11
        /*0026*/ 	.short	(.L_25 - .L_24)
	.align		4
.L_24:
        /*0028*/ 	.word	index@($__internal_0_$__cuda_sm10x_tcgen05_guardrail_trap_col_being_dealloced_not_returned_by_alloc)
        /*002c*/ 	.word	0x00000008


	//----- nvinfo : EIATTR_FRAME_SIZE
	.align		4
.L_25:
        /*0030*/ 	.byte	0x04, 0x11
        /*0032*/ 	.short	(.L_27 - .L_26)
	.align		4
.L_26:
        /*0034*/ 	.word	index@(_ZN7cutlass13device_kernelINS_4conv6kernel13ConvUniversalINS1_16ConvProblemShapeILNS1_8OperatorE0ELi3EEENS1_10collective14CollectiveConvINS1_47MainloopSm100TmaUmmaWarpSpecializedImplicitGemmILS5_0ELi26ELi3ELi1ELi2EN4cute5tupleIJNSA_1CILi2EEENSC_ILi1EEESE_EEEEENSB_IJNSC_ILi64EEESH_NSB_IJNSC_ILi32EEEEEEEEENS_10bfloat16_tESL_NSA_8TiledMMAINSA_8MMA_AtomIJNSA_20SM100_MMA_F16BF16_SSISL_SL_fLi64ELi64ELNSA_4UMMA5MajorE0ELSQ_0ELNSP_7ScaleInE0ELSR_0EEEEEENSA_6LayoutINSB_IJSE_SE_SE_EEENSB_IJNSC_ILi0EEESW_SW_EEEEENSB_IJNSA_10UnderscoreESZ_SZ_EEEEENS7_6detail27Sm100ImplicitGemmTileTraitsINSA_20SM90_TMA_LOAD_IM2COLENSA_14ComposedLayoutINSA_7SwizzleILi2ELi4ELi3EEENSA_18smem_ptr_flag_bitsILi16EEENSU_INSB_IJNSC_ILi8EEESI_EEENSB_IJSI_SE_EEEEEEEvEENS13_INSA_23SM90_TMA_LOAD_MULTICASTES1E_vEEEENS_8epilogue10collective18CollectiveEpilogueINS1J_23Sm100TmaWarpSpecializedILi3ELi2ELi16ELb1ELb0EEEJSK_NSB_IJNSU_ISH_SE_EENSU_ISI_SE_EEEEESL_NSB_IJNSB_IJllllEEESE_SW_EEESL_S1S_NS1J_6fusion15FusionCallbacksIS1N_NS1T_17LinearCombinationISL_fSL_fLNS_15FloatRoundStyleE2EEESK_S1Q_JEEENSA_5SM1004TMEM4LOAD26SM100_TMEM_LOAD_16dp256b4xES14_S1E_NSA_17SM75_U32x4_LDSM_NENSA_21SM90_TMA_STORE_IM2COLES1E_NSA_17SM90_U32x4_STSM_NENSA_39AutoVectorizingCopyWithAssumedAlignmentILi128EEEEEEvvEEEEvNT_6ParamsE)
        /*0038*/ 	.word	0x00000008


	//----- nvinfo : EIATTR_MIN_STACK_SIZE
	.align		4
.L_27:
        /*003c*/ 	.byte	0x04, 0x12
        /*003e*/ 	.short	(.L_29 - .L_28)
	.align		4
.L_28:
        /*0040*/ 	.word	index@(_ZN7cutlass13device_kernelINS_4conv6kernel13ConvUniversalINS1_16ConvProblemShapeILNS1_8OperatorE0ELi3EEENS1_10collective14CollectiveConvINS1_47MainloopSm100TmaUmmaWarpSpecializedImplicitGemmILS5_0ELi26ELi3ELi1ELi2EN4cute5tupleIJNSA_1CILi2EEENSC_ILi1EEESE_EEEEENSB_IJNSC_ILi64EEESH_NSB_IJNSC_ILi32EEEEEEEEENS_10bfloat16_tESL_NSA_8TiledMMAINSA_8MMA_AtomIJNSA_20SM100_MMA_F16BF16_SSISL_SL_fLi64ELi64ELNSA_4UMMA5MajorE0ELSQ_0ELNSP_7ScaleInE0ELSR_0EEEEEENSA_6LayoutINSB_IJSE_SE_SE_EEENSB_IJNSC_ILi0EEESW_SW_EEEEENSB_IJNSA_10UnderscoreESZ_SZ_EEEEENS7_6detail27Sm100ImplicitGemmTileTraitsINSA_20SM90_TMA_LOAD_IM2COLENSA_14ComposedLayoutINSA_7SwizzleILi2ELi4ELi3EEENSA_18smem_ptr_flag_bitsILi16EEENSU_INSB_IJNSC_ILi8EEESI_EEENSB_IJSI_SE_EEEEEEEvEENS13_INSA_23SM90_TMA_LOAD_MULTICASTES1E_vEEEENS_8epilogue10collective18CollectiveEpilogueINS1J_23Sm100TmaWarpSpecializedILi3ELi2ELi16ELb1ELb0EEEJSK_NSB_IJNSU_ISH_SE_EENSU_ISI_SE_EEEEESL_NSB_IJNSB_IJllllEEESE_SW_EEESL_S1S_NS1J_6fusion15FusionCallbacksIS1N_NS1T_17LinearCombinationISL_fSL_fLNS_15FloatRoundStyleE2EEESK_S1Q_JEEENSA_5SM1004TMEM4LOAD26SM100_TMEM_LOAD_16dp256b4xES14_S1E_NSA_17SM75_U32x4_LDSM_NENSA_21SM90_TMA_STORE_IM2COLES1E_NSA_17SM90_U32x4_STSM_NENSA_39AutoVectorizingCopyWithAssumedAlignmentILi128EEEEEEvvEEEEvNT_6ParamsE)
        /*0044*/ 	.word	0x00000008
.L_29:


//--------------------- .nv.compat                --------------------------
	.section	.nv.compat,"",@"SHT_CUDA_COMPAT_INFO"
	.align	4
        /*0000*/ 	.byte	0x02, 0x09, 0x01, 0x00, 0x02, 0x02, 0x02, 0x00, 0x02, 0x05, 0x05, 0x00, 0x03, 0x07, 0x01, 0x01
        /*0010*/ 	.byte	0x02, 0x03, 0x01, 0x00, 0x02, 0x06, 0x01, 0x00, 0x04, 0x0b, 0x08, 0x00, 0x09, 0x00, 0x00, 0x00
        /*0020*/ 	.byte	0x00, 0x00, 0x00, 0x00


//--------------------- .nv.info._ZN7cutlass13device_kernelINS_4conv6kernel13ConvUniversalINS1_16ConvProblemShapeILNS1_8OperatorE0ELi3EEENS1_10collective14CollectiveConvINS1_47MainloopSm100TmaUmmaWarpSpecializedImplicitGemmILS5_0ELi26ELi3ELi1ELi2EN4cute5tupleIJNSA_1CILi2EEENSC_ILi1EEESE_EEEEENSB_IJNSC_ILi64EEESH_NSB_IJNSC_ILi32EEEEEEEEENS_10bfloat16_tESL_NSA_8TiledMMAINSA_8MMA_AtomIJNSA_20SM100_MMA_F16BF16_SSISL_SL_fLi64ELi64ELNSA_4UMMA5MajorE0ELSQ_0ELNSP_7ScaleInE0ELSR_0EEEEEENSA_6LayoutINSB_IJSE_SE_SE_EEENSB_IJNSC_ILi0EEESW_SW_EEEEENSB_IJNSA_10UnderscoreESZ_SZ_EEEEENS7_6detail27Sm100ImplicitGemmTileTraitsINSA_20SM90_TMA_LOAD_IM2COLENSA_14ComposedLayoutINSA_7SwizzleILi2ELi4ELi3EEENSA_18smem_ptr_flag_bitsILi16EEENSU_INSB_IJNSC_ILi8EEESI_EEENSB_IJSI_SE_EEEEEEEvEENS13_INSA_23SM90_TMA_LOAD_MULTICASTES1E_vEEEENS_8epilogue10collective18CollectiveEpilogueINS1J_23Sm100TmaWarpSpecializedILi3ELi2ELi16ELb1ELb0EEEJSK_NSB_IJNSU_ISH_SE_EENSU_ISI_SE_EEEEESL_NSB_IJNSB_IJllllEEESE_SW_EEESL_S1S_NS1J_6fusion15FusionCallbacksIS1N_NS1T_17LinearCombinationISL_fSL_fLNS_15FloatRoundStyleE2EEESK_S1Q_JEEENSA_5SM1004TMEM4LOAD26SM100_TMEM_LOAD_16dp256b4xES14_S1E_NSA_17SM75_U32x4_LDSM_NENSA_21SM90_TMA_STORE_IM2COLES1E_NSA_17SM90_U32x4_STSM_NENSA_39AutoVectorizingCopyWithAssumedAlignmentILi128EEEEEEvvEEEEvNT_6ParamsE --------------------------
	.section	.nv.info._ZN7cutlass13device_kernelINS_4conv6kernel13ConvUniversalINS1_16ConvProblemShapeILNS1_8OperatorE0ELi3EEENS1_10collective14CollectiveConvINS1_47MainloopSm100TmaUmmaWarpSpecializedImplicitGemmILS5_0ELi26ELi3ELi1ELi2EN4cute5tupleIJNSA_1CILi2EEENSC_ILi1EEESE_EEEEENSB_IJNSC_ILi64EEESH_NSB_IJNSC_ILi32EEEEEEEEENS_10bfloat16_tESL_NSA_8TiledMMAINSA_8MMA_AtomIJNSA_20SM100_MMA_F16BF16_SSISL_SL_fLi64ELi64ELNSA_4UMMA5MajorE0ELSQ_0ELNSP_7ScaleInE0ELSR_0EEEEEENSA_6LayoutINSB_IJSE_SE_SE_EEENSB_IJNSC_ILi0EEESW_SW_EEEEENSB_IJNSA_10UnderscoreESZ_SZ_EEEEENS7_6detail27Sm100ImplicitGemmTileTraitsINSA_20SM90_TMA_LOAD_IM2COLENSA_14ComposedLayoutINSA_7SwizzleILi2ELi4ELi3EEENSA_18smem_ptr_flag_bitsILi16EEENSU_INSB_IJNSC_ILi8EEESI_EEENSB_IJSI_SE_EEEEEEEvEENS13_INSA_23SM90_TMA_LOAD_MULTICASTES1E_vEEEENS_8epilogue10collective18CollectiveEpilogueINS1J_23Sm100TmaWarpSpecializedILi3ELi2ELi16ELb1ELb0EEEJSK_NSB_IJNSU_ISH_SE_EENSU_ISI_SE_EEEEESL_NSB_IJNSB_IJllllEEESE_SW_EEESL_S1S_NS1J_6fusion15FusionCallbacksIS1N_NS1T_17LinearCombinationISL_fSL_fLNS_15FloatRoundStyleE2EEESK_S1Q_JEEENSA_5SM1004TMEM4LOAD26SM100_TMEM_LOAD_16dp256b4xES14_S1E_NSA_17SM75_U32x4_LDSM_NENSA_21SM90_TMA_STORE_IM2COLES1E_NSA_17SM90_U32x4_STSM_NENSA_39AutoVectorizingCopyWithAssumedAlignmentILi128EEEEEEvvEEEEvNT_6ParamsE,"",@"SHT_CUDA_INFO"
	.sectionflags	@""
	.align	4


	//----- nvinfo : EIATTR_CUDA_API_VERSION
	.align		4
        /*0000*/ 	.byte	0x04, 0x37
        /*0002*/ 	.short	(.L_31 - .L_30)
.L_30:
        /*0004*/ 	.word	0x00000082


	//----- nvinfo : EIATTR_KPARAM_INFO
	.align		4
.L_31:
        /*0008*/ 	.byte	0x04, 0x17
        /*000a*/ 	.short	(.L_33 - .L_32)
.L_32:
        /*000c*/ 	.word	0x00000000
        /*0010*/ 	.short	0x0000
        /*0012*/ 	.short	0x0000
        /*0014*/ 	.byte	0x00, 0xf0, 0x01, 0x24


	//----- nvinfo : EIATTR_AT_ENTRY_FRAGMENTS
	.align		4
.L_33:
        /*0018*/ 	.byte	0x04, 0x4f
        /*001a*/ 	.short	(.L_35 - .L_34)


	//   ....[0]....
.L_34:
        /*001c*/ 	.word	0x00000006


	//----- nvinfo : EIATTR_RESERVED_SMEM_USED
	.align		4
.L_35:
        /*0020*/ 	.byte	0x01, 0x41
	.zero		2


	//----- nvinfo : EIATTR_SPARSE_MMA_MASK
	.align		4
        /*0024*/ 	.byte	0x03, 0x50
        /*0026*/ 	.short	0x0000


	//----- nvinfo : EIATTR_TCGEN05_1CTA_USED
	.align		4
        /*0028*/ 	.byte	0x01, 0x51
	.zero		2


	//----- nvinfo : EIATTR_MAXREG_COUNT
	.align		4
        /*002c*/ 	.byte	0x03, 0x1b
        /*002e*/ 	.short	0x00ff


	//----- nvinfo : EIATTR_NUM_BARRIERS
	.align		4
        /*0030*/ 	.byte	0x02, 0x4c
        /*0032*/ 	.byte	0x07
	.zero		1


	//----- nvinfo : EIATTR_EXTERNS
	.align		4
        /*0034*/ 	.byte	0x04, 0x0f
        /*0036*/ 	.short	(.L_37 - .L_36)


	//   ....[0]....
	.align		4
.L_36:
        /*0038*/ 	.word	index@(__assertfail)


	//----- nvinfo : EIATTR_MERCURY_ISA_VERSION
	.align		4
.L_37:
        /*003c*/ 	.byte	0x03, 0x5f
        /*003e*/ 	.short	0x0101


	//----- nvinfo : EIATTR_INT_WARP_WIDE_INSTR_OFFSETS
	.align		4
        /*0040*/ 	.byte	0x04, 0x31
        /*0042*/ 	.short	(.L_39 - .L_38)


	//   ....[0]....
.L_38:
        /*0044*/ 	.word	0x00004c90


	//   ....[1]....
        /*0048*/ 	.word	0x00004cb0


	//   ....[2]....
        /*004c*/ 	.word	0x00004ce0


	//   ....[3]....
        /*0050*/ 	.word	0x00005a10


	//   ....[4]....
        /*0054*/ 	.word	0x00005b40


	//   ....[5]....
        /*0058*/ 	.word	0x00005cd0


	//   ....[6]....
        /*005c*/ 	.word	0x00005d80


	//----- nvinfo : EIATTR_COOP_GROUP_MASK_REGIDS
	.align		4
.L_39:
        /*0060*/ 	.byte	0x04, 0x29
        /*0062*/ 	.short	(.L_41 - .L_40)


	//   ....[0]....
.L_40:
        /*0064*/ 	.word	0xffffffff


	//   ....[1]....
        /*0068*/ 	.word	0xffffffff


	//   ....[2]....
        /*006c*/ 	.word	0xffffffff


	//   ....[3]....
        /*0070*/ 	.word	0xffffffff


	//   ....[4]....
        /*0074*/ 	.word	0xffffffff


	//   ....[5]....
        /*0078*/ 	.word	0xffffffff


	//   ....[6]....
        /*007c*/ 	.word	0xffffffff


	//   ....[7]....
        /*0080*/ 	.word	0xffffffff


	//   ....[8]....
        /*0084*/ 	.word	0xffffffff


	//   ....[9]....
        /*0088*/ 	.word	0xffffffff


	//   ....[10]....
        /*008c*/ 	.word	0xffffffff


	//   ....[11]....
        /*0090*/ 	.word	0xffffffff


	//   ....[12]....
        /*0094*/ 	.word	0xffffffff


	//----- nvinfo : EIATTR_COOP_GROUP_INSTR_OFFSETS
	.align		4
.L_41:
        /*0098*/ 	.byte	0x04, 0x28
        /*009a*/ 	.short	(.L_43 - .L_42)


	//   ....[0]....
.L_42:
        /*009c*/ 	.word	0x00000090


	//   ....[1]....
        /*00a0*/ 	.word	0x00000500


	//   ....[2]....
        /*00a4*/ 	.word	0x00000980


	//   ....[3]....
        /*00a8*/ 	.word	0x00000b00


	//   ....[4]....
        /*00ac*/ 	.word	0x00000c00


	//   ....[5]....
        /*00b0*/ 	.word	0x00000d50


	//   ....[6]....
        /*00b4*/ 	.word	0x00000f50


	//   ....[7]....
        /*00b8*/ 	.word	0x00002830


	//   ....[8]....
        /*00bc*/ 	.word	0x000040a0


	//   ....[9]....
        /*00c0*/ 	.word	0x000042b0


	//   ....[10]....
        /*00c4*/ 	.word	0x000042e0


	//   ....[11]....
        /*00c8*/ 	.word	0x00004b70


	//   ....[12]....
        /*00cc*/ 	.word	0x00004db0


	//----- nvinfo : EIATTR_VRC_CTA_INIT_COUNT
	.align		4
.L_43:
        /*00d0*/ 	.byte	0x02, 0x4a
        /*00d2*/ 	.byte	0x80
	.zero		1


	//----- nvinfo : EIATTR_SYSCALL_OFFSETS
	.align		4
        /*00d4*/ 	.byte	0x04, 0x46
        /*00d6*/ 	.short	(.L_45 - .L_44)


	//   ....[0]....
.L_44:
        /*00d8*/ 	.word	0x00006aa0


	//   ....[1]....
        /*00dc*/ 	.word	0x00006b90


	//   ....[2]....
        /*00e0*/ 	.word	0x00007540


	//   ....[3]....
        /*00e4*/ 	.word	0x00007ec0


	//----- nvinfo : EIATTR_MBARRIER_INSTR_OFFSETS
	.align		4
.L_45:
        /*00e8*/ 	.byte	0x04, 0x39
        /*00ea*/ 	.short	(.L_47 - .L_46)


	//   ....[0]....
.L_46:
        /*00ec*/ 	.word	0x00000620
        /*00f0*/ 	.word	0x000000ff
        /*00f4*/ 	.word	0x00000000
        /*00f8*/ 	.short	0x0100
        /*00fa*/ 	.byte	0x04
	.zero		1


	//   ....[1]....
        /*00fc*/ 	.word	0x00000630
        /*0100*/ 	.word	0x000000ff
        /*0104*/ 	.word	0x000000d0
        /*0108*/ 	.short	0x0100
        /*010a*/ 	.byte	0x04
	.zero		1


	//   ....[2]....
        /*010c*/ 	.word	0x00000640
        /*0110*/ 	.word	0x000000ff
        /*0114*/ 	.word	0x00000008
        /*0118*/ 	.short	0x0100
        /*011a*/ 	.byte	0x04
	.zero		1


	//   ....[3]....
        /*011c*/ 	.word	0x00000650
        /*0120*/ 	.word	0x000000ff
        /*0124*/ 	.word	0x000000d8
        /*0128*/ 	.short	0x0100
        /*012a*/ 	.byte	0x04
	.zero		1


	//   ....[4]....
        /*012c*/ 	.word	0x00000660
        /*0130*/ 	.word	0x000000ff
        /*0134*/ 	.word	0x00000010
        /*0138*/ 	.short	0x0100
        /*013a*/ 	.byte	0x04
	.zero		1


	//   ....[5]....
        /*013c*/ 	.word	0x00000670
        /*0140*/ 	.word	0x000000ff
        /*0144*/ 	.word	0x000000e0
        /*0148*/ 	.short	0x0100
        /*014a*/ 	.byte	0x04
	.zero		1


	//   ....[6]....
        /*014c*/ 	.word	0x00000680
        /*0150*/ 	.word	0x000000ff
        /*0154*/ 	.word	0x00000018
        /*0158*/ 	.short	0x0100
        /*015a*/ 	.byte	0x04
	.zero		1


	//   ....[7]....
        /*015c*/ 	.word	0x00000690
        /*0160*/ 	.word	0x000000ff
        /*0164*/ 	.word	0x000000e8
        /*0168*/ 	.short	0x0100
        /*016a*/ 	.byte	0x04
	.zero		1


	//   ....[8]....
        /*016c*/ 	.word	0x000006a0
        /*0170*/ 	.word	0x000000ff
        /*0174*/ 	.word	0x00000020
        /*0178*/ 	.short	0x0100
        /*017a*/ 	.byte	0x04
	.zero		1


	//   ....[9]....
        /*017c*/ 	.word	0x000006b0
        /*0180*/ 	.word	0x000000ff
        /*0184*/ 	.word	0x000000f0
        /*0188*/ 	.short	0x0100
        /*018a*/ 	.byte	0x04
	.zero		1


	//   ....[10]....
        /*018c*/ 	.word	0x000006c0
        /*0190*/ 	.word	0x000000ff
        /*0194*/ 	.word	0x00000028
        /*0198*/ 	.short	0x0100
        /*019a*/ 	.byte	0x04
	.zero		1


	//   ....[11]....
        /*019c*/ 	.word	0x000006d0
        /*01a0*/ 	.word	0x000000ff
        /*01a4*/ 	.word	0x000000f8
        /*01a8*/ 	.short	0x0100
        /*01aa*/ 	.byte	0x04
	.zero		1


	//   ....[12]....
        /*01ac*/ 	.word	0x000006e0
        /*01b0*/ 	.word	0x000000ff
        /*01b4*/ 	.word	0x00000030
        /*01b8*/ 	.short	0x0100
        /*01ba*/ 	.byte	0x04
	.zero		1


	//   ....[13]....
        /*01bc*/ 	.word	0x000006f0
        /*01c0*/ 	.word	0x000000ff
        /*01c4*/ 	.word	0x00000100
        /*01c8*/ 	.short	0x0100
        /*01ca*/ 	.byte	0x04
	.zero		1


	//   ....[14]....
        /*01cc*/ 	.word	0x00000700
        /*01d0*/ 	.word	0x000000ff
        /*01d4*/ 	.word	0x00000038
        /*01d8*/ 	.short	0x0100
        /*01da*/ 	.byte	0x04
	.zero		1


	//   ....[15]....
        /*01dc*/ 	.word	0x00000710
        /*01e0*/ 	.word	0x000000ff
        /*01e4*/ 	.word	0x00000108
        /*01e8*/ 	.short	0x0100
        /*01ea*/ 	.byte	0x04
	.zero		1


	//   ....[16]....
        /*01ec*/ 	.word	0x00000720
        /*01f0*/ 	.word	0x000000ff
        /*01f4*/ 	.word	0x00000040
        /*01f8*/ 	.short	0x0100
        /*01fa*/ 	.byte	0x04
	.zero		1


	//   ....[17]....
        /*01fc*/ 	.word	0x00000730
        /*0200*/ 	.word	0x000000ff
        /*0204*/ 	.word	0x00000110
        /*0208*/ 	.short	0x0100
        /*020a*/ 	.byte	0x04
	.zero		1


	//   ....[18]....
        /*020c*/ 	.word	0x00000740
        /*0210*/ 	.word	0x000000ff
        /*0214*/ 	.word	0x00000048
        /*0218*/ 	.short	0x0100
        /*021a*/ 	.byte	0x04
	.zero		1


	//   ....[19]....
        /*021c*/ 	.word	0x00000750
        /*0220*/ 	.word	0x000000ff
        /*0224*/ 	.word	0x00000118
        /*0228*/ 	.short	0x0100
        /*022a*/ 	.byte	0x04
	.zero		1


	//   ....[20]....
        /*022c*/ 	.word	0x00000760
        /*0230*/ 	.word	0x000000ff
        /*0234*/ 	.word	0x00000050
        /*0238*/ 	.short	0x0100
        /*023a*/ 	.byte	0x04
	.zero		1


	//   ....[21]....
        /*023c*/ 	.word	0x00000770
        /*0240*/ 	.word	0x000000ff
        /*0244*/ 	.word	0x00000120
        /*0248*/ 	.short	0x0100
        /*024a*/ 	.byte	0x04
	.zero		1


	//   ....[22]....
        /*024c*/ 	.word	0x00000780
        /*0250*/ 	.word	0x000000ff
        /*0254*/ 	.word	0x00000058
        /*0258*/ 	.short	0x0100
        /*025a*/ 	.byte	0x04
	.zero		1


	//   ....[23]....
        /*025c*/ 	.word	0x00000790
        /*0260*/ 	.word	0x000000ff
        /*0264*/ 	.word	0x00000128
        /*0268*/ 	.short	0x0100
        /*026a*/ 	.byte	0x04
	.zero		1


	//   ....[24]....
        /*026c*/ 	.word	0x000007a0
        /*0270*/ 	.word	0x000000ff
        /*0274*/ 	.word	0x00000060
        /*0278*/ 	.short	0x0100
        /*027a*/ 	.byte	0x04
	.zero		1


	//   ....[25]....
        /*027c*/ 	.word	0x000007b0
        /*0280*/ 	.word	0x000000ff
        /*0284*/ 	.word	0x00000130
        /*0288*/ 	.short	0x0100
        /*028a*/ 	.byte	0x04
	.zero		1


	//   ....[26]....
        /*028c*/ 	.word	0x000007c0
        /*0290*/ 	.word	0x000000ff
        /*0294*/ 	.word	0x00000068
        /*0298*/ 	.short	0x0100
        /*029a*/ 	.byte	0x04
	.zero		1


	//   ....[27]....
        /*029c*/ 	.word	0x000007d0
        /*02a0*/ 	.word	0x000000ff
        /*02a4*/ 	.word	0x00000138
        /*02a8*/ 	.short	0x0100
        /*02aa*/ 	.byte	0x04
	.zero		1


	//   ....[28]....
        /*02ac*/ 	.word	0x000007e0
        /*02b0*/ 	.word	0x000000ff
        /*02b4*/ 	.word	0x00000070
        /*02b8*/ 	.short	0x0100
        /*02ba*/ 	.byte	0x04
	.zero		1


	//   ....[29]....
        /*02bc*/ 	.word	0x000007f0
        /*02c0*/ 	.word	0x000000ff
        /*02c4*/ 	.word	0x00000140
        /*02c8*/ 	.short	0x0100
        /*02ca*/ 	.byte	0x04
	.zero		1


	//   ....[30]....
        /*02cc*/ 	.word	0x00000800
        /*02d0*/ 	.word	0x000000ff
        /*02d4*/ 	.word	0x00000078
        /*02d8*/ 	.short	0x0100
        /*02da*/ 	.byte	0x04
	.zero		1


	//   ....[31]....
        /*02dc*/ 	.word	0x00000810
        /*02e0*/ 	.word	0x000000ff
        /*02e4*/ 	.word	0x00000148
        /*02e8*/ 	.short	0x0100
        /*02ea*/ 	.byte	0x04
	.zero		1


	//   ....[32]....
        /*02ec*/ 	.word	0x00000820
        /*02f0*/ 	.word	0x000000ff
        /*02f4*/ 	.word	0x00000080
        /*02f8*/ 	.short	0x0100
        /*02fa*/ 	.byte	0x04
	.zero		1


	//   ....[33]....
        /*02fc*/ 	.word	0x00000830
        /*0300*/ 	.word	0x000000ff
        /*0304*/ 	.word	0x00000150
        /*0308*/ 	.short	0x0100
        /*030a*/ 	.byte	0x04
	.zero		1


	//   ....[34]....
        /*030c*/ 	.word	0x00000840
        /*0310*/ 	.word	0x000000ff
        /*0314*/ 	.word	0x00000088
        /*0318*/ 	.short	0x0100
        /*031a*/ 	.byte	0x04
	.zero		1


	//   ....[35]....
        /*031c*/ 	.word	0x00000850
        /*0320*/ 	.word	0x000000ff
        /*0324*/ 	.word	0x00000158
        /*0328*/ 	.short	0x0100
        /*032a*/ 	.byte	0x04
	.zero		1


	//   ....[36]....
        /*032c*/ 	.word	0x00000860
        /*0330*/ 	.word	0x000000ff
        /*0334*/ 	.word	0x00000090
        /*0338*/ 	.short	0x0100
        /*033a*/ 	.byte	0x04
	.zero		1


	//   ....[37]....
        /*033c*/ 	.word	0x00000870
        /*0340*/ 	.word	0x000000ff
        /*0344*/ 	.word	0x00000160
        /*0348*/ 	.short	0x0100
        /*034a*/ 	.byte	0x04
	.zero		1


	//   ....[38]....
        /*034c*/ 	.word	0x00000880
        /*0350*/ 	.word	0x000000ff
        /*0354*/ 	.word	0x00000098
        /*0358*/ 	.short	0x0100
        /*035a*/ 	.byte	0x04
	.zero		1


	//   ....[39]....
        /*035c*/ 	.word	0x00000890
        /*0360*/ 	.word	0x000000ff
        /*0364*/ 	.word	0x00000168
        /*0368*/ 	.short	0x0100
        /*036a*/ 	.byte	0x04
	.zero		1


	//   ....[40]....
        /*036c*/ 	.word	0x000008a0
        /*0370*/ 	.word	0x000000ff
        /*0374*/ 	.word	0x000000a0
        /*0378*/ 	.short	0x0100
        /*037a*/ 	.byte	0x04
	.zero		1


	//   ....[41]....
        /*037c*/ 	.word	0x000008b0
        /*0380*/ 	.word	0x000000ff
        /*0384*/ 	.word	0x00000170
        /*0388*/ 	.short	0x0100
        /*038a*/ 	.byte	0x04
	.zero		1


	//   ....[42]....
        /*038c*/ 	.word	0x000008c0
        /*0390*/ 	.word	0x000000ff
        /*0394*/ 	.word	0x000000a8
        /*0398*/ 	.short	0x0100
        /*039a*/ 	.byte	0x04
	.zero		1


	//   ....[43]....
        /*039c*/ 	.word	0x000008d0
        /*03a0*/ 	.word	0x000000ff
        /*03a4*/ 	.word	0x00000178
        /*03a8*/ 	.short	0x0100
        /*03aa*/ 	.byte	0x04
	.zero		1


	//   ....[44]....
        /*03ac*/ 	.word	0x000008e0
        /*03b0*/ 	.word	0x000000ff
        /*03b4*/ 	.word	0x000000b0
        /*03b8*/ 	.short	0x0100
        /*03ba*/ 	.byte	0x04
	.zero		1


	//   ....[45]....
        /*03bc*/ 	.word	0x000008f0
        /*03c0*/ 	.word	0x000000ff
        /*03c4*/ 	.word	0x00000180
        /*03c8*/ 	.short	0x0100
        /*03ca*/ 	.byte	0x04
	.zero		1


	//   ....[46]....
        /*03cc*/ 	.word	0x00000900
        /*03d0*/ 	.word	0x000000ff
        /*03d4*/ 	.word	0x000000b8
        /*03d8*/ 	.short	0x0100
        /*03da*/ 	.byte	0x04
	.zero		1


	//   ....[47]....
        /*03dc*/ 	.word	0x00000910
        /*03e0*/ 	.word	0x000000ff
        /*03e4*/ 	.word	0x00000188
        /*03e8*/ 	.short	0x0100
        /*03ea*/ 	.byte	0x04
	.zero		1


	//   ....[48]....
        /*03ec*/ 	.word	0x00000920
        /*03f0*/ 	.word	0x000000ff
        /*03f4*/ 	.word	0x000000c0
        /*03f8*/ 	.short	0x0100
        /*03fa*/ 	.byte	0x04
	.zero		1


	//   ....[49]....
        /*03fc*/ 	.word	0x00000930
        /*0400*/ 	.word	0x000000ff
        /*0404*/ 	.word	0x00000190
        /*0408*/ 	.short	0x0100
        /*040a*/ 	.byte	0x04
	.zero		1


	//   ....[50]....
        /*040c*/ 	.word	0x00000940
        /*0410*/ 	.word	0x000000ff
        /*0414*/ 	.word	0x000000c8
        /*0418*/ 	.short	0x0100
        /*041a*/ 	.byte	0x04
	.zero		1


	//   ....[51]....
        /*041c*/ 	.word	0x00000950
        /*0420*/ 	.word	0x000000ff
        /*0424*/ 	.word	0x00000198
        /*0428*/ 	.short	0x0100
        /*042a*/ 	.byte	0x04
	.zero		1


	//   ....[52]....
        /*042c*/ 	.word	0x00000a90
        /*0430*/ 	.word	0x000000ff
        /*0434*/ 	.word	0x000001a0
        /*0438*/ 	.short	0x0100
        /*043a*/ 	.byte	0x04
	.zero		1


	//   ....[53]....
        /*043c*/ 	.word	0x00000aa0
        /*0440*/ 	.word	0x000000ff
        /*0444*/ 	.word	0x000001b8
        /*0448*/ 	.short	0x0100
        /*044a*/ 	.byte	0x04
	.zero		1


	//   ....[54]....
        /*044c*/ 	.word	0x00000ab0
        /*0450*/ 	.word	0x000000ff
        /*0454*/ 	.word	0x000001a8
        /*0458*/ 	.short	0x0100
        /*045a*/ 	.byte	0x04
	.zero		1


	//   ....[55]....
        /*045c*/ 	.word	0x00000ac0
        /*0460*/ 	.word	0x000000ff
        /*0464*/ 	.word	0x000001c0
        /*0468*/ 	.short	0x0100
        /*046a*/ 	.byte	0x04
	.zero		1


	//   ....[56]....
        /*046c*/ 	.word	0x00000ad0
        /*0470*/ 	.word	0x000000ff
        /*0474*/ 	.word	0x000001b0
        /*0478*/ 	.short	0x0100
        /*047a*/ 	.byte	0x04
	.zero		1


	//   ....[57]....
        /*047c*/ 	.word	0x00000ae0
        /*0480*/ 	.word	0x000000ff
        /*0484*/ 	.word	0x000001c8
        /*0488*/ 	.short	0x0100
        /*048a*/ 	.byte	0x04
	.zero		1


	//   ....[58]....
        /*048c*/ 	.word	0x00000bd0
        /*0490*/ 	.word	0x000000ff
        /*0494*/ 	.word	0x000001d0
        /*0498*/ 	.short	0x0100
        /*049a*/ 	.byte	0x06
	.zero		1


	//   ....[59]....
        /*049c*/ 	.word	0x00000be0
        /*04a0*/ 	.word	0x000000ff
        /*04a4*/ 	.word	0x000001d8
        /*04a8*/ 	.short	0x0100
        /*04aa*/ 	.byte	0x06
	.zero		1


	//   ....[60]....
        /*04ac*/ 	.word	0x00000d20
        /*04b0*/ 	.word	0x000000ff
        /*04b4*/ 	.word	0x000001e0
        /*04b8*/ 	.short	0x0100
        /*04ba*/ 	.byte	0x06
	.zero		1


	//   ....[61]....
        /*04bc*/ 	.word	0x00000d30
        /*04c0*/ 	.word	0x000000ff
        /*04c4*/ 	.word	0x000001e8
        /*04c8*/ 	.short	0x0100
        /*04ca*/ 	.byte	0x06
	.zero		1


	//   ....[62]....
        /*04cc*/ 	.word	0x00000e60
        /*04d0*/ 	.word	0x000000ff
        /*04d4*/ 	.word	0x000001f0
        /*04d8*/ 	.short	0x0100
        /*04da*/ 	.byte	0x04
	.zero		1


	//   ....[63]....
        /*04dc*/ 	.word	0x00000e70
        /*04e0*/ 	.word	0x000000ff
        /*04e4*/ 	.word	0x00000200
        /*04e8*/ 	.short	0x0100
        /*04ea*/ 	.byte	0x04
	.zero		1


	//   ....[64]....
        /*04ec*/ 	.word	0x00000e80
        /*04f0*/ 	.word	0x000000ff
        /*04f4*/ 	.word	0x000001f8
        /*04f8*/ 	.short	0x0100
        /*04fa*/ 	.byte	0x04
	.zero		1


	//   ....[65]....
        /*04fc*/ 	.word	0x00000e90
        /*0500*/ 	.word	0x000000ff
        /*0504*/ 	.word	0x00000208
        /*0508*/ 	.short	0x0100
        /*050a*/ 	.byte	0x04
	.zero		1


	//   ....[66]....
        /*050c*/ 	.word	0x00001a80
        /*0510*/ 	.word	0x000000ff
        /*0514*/ 	.word	0x000000d0
        /*0518*/ 	.short	0x010a
        /*051a*/ 	.byte	0x04
	.zero		1


	//   ....[67]....
        /*051c*/ 	.word	0x00001d80
        /*0520*/ 	.word	0x000000ff
        /*0524*/ 	.word	0x000000d0
        /*0528*/ 	.short	0x010a
        /*052a*/ 	.byte	0x09
	.zero		1


	//   ....[68]....
        /*052c*/ 	.word	0x00001f10
        /*0530*/ 	.word	0x000000ff
        /*0534*/ 	.word	0x000000d0
        /*0538*/ 	.short	0x010a
        /*053a*/ 	.byte	0x08
	.zero		1


	//   ....[69]....
        /*053c*/ 	.word	0x00002160
        /*0540*/ 	.word	0x000000ff
        /*0544*/ 	.word	0x000001d8
        /*0548*/ 	.short	0x0101
        /*054a*/ 	.byte	0x1d
	.zero		1


	//   ....[70]....
        /*054c*/ 	.word	0x00002180
        /*0550*/ 	.word	0x000000ff
        /*0554*/ 	.word	0x000000d0
        /*0558*/ 	.short	0x010a
        /*055a*/ 	.byte	0x04
	.zero		1


	//   ....[71]....
        /*055c*/ 	.word	0x00002450
        /*0560*/ 	.word	0x000000ff
        /*0564*/ 	.word	0x000000d0
        /*0568*/ 	.short	0x010a
        /*056a*/ 	.byte	0x09
	.zero		1


	//   ....[72]....
        /*056c*/ 	.word	0x000025e0
        /*0570*/ 	.word	0x000000ff
        /*0574*/ 	.word	0x000000d0
        /*0578*/ 	.short	0x010a
        /*057a*/ 	.byte	0x08
	.zero		1


	//   ....[73]....
        /*057c*/ 	.word	0x00002840
        /*0580*/ 	.word	0x000000ff
        /*0584*/ 	.word	0x000001e0
        /*0588*/ 	.short	0x010a
        /*058a*/ 	.byte	0x1d
	.zero		1


	//   ....[74]....
        /*058c*/ 	.word	0x00002900
        /*0590*/ 	.word	0x000000ff
        /*0594*/ 	.word	0x00000000
        /*0598*/ 	.short	0x0101
        /*059a*/ 	.byte	0x04
	.zero		1


	//   ....[75]....
        /*059c*/ 	.word	0x00002ef0
        /*05a0*/ 	.word	0x000000ff
        /*05a4*/ 	.word	0x00000000
        /*05a8*/ 	.short	0x010a
        /*05aa*/ 	.byte	0x04
	.zero		1


	//   ....[76]....
        /*05ac*/ 	.word	0x00002f80
        /*05b0*/ 	.word	0x000000ff
        /*05b4*/ 	.word	0x00000000
        /*05b8*/ 	.short	0x010a
        /*05ba*/ 	.byte	0x05
	.zero		1


	//   ....[77]....
        /*05bc*/ 	.word	0x00003010
        /*05c0*/ 	.word	0x000000ff
        /*05c4*/ 	.word	0x00000000
        /*05c8*/ 	.short	0x010a
        /*05ca*/ 	.byte	0x05
	.zero		1


	//   ....[78]....
        /*05cc*/ 	.word	0x000030a0
        /*05d0*/ 	.word	0x000000ff
        /*05d4*/ 	.word	0x00000000
        /*05d8*/ 	.short	0x010a
        /*05da*/ 	.byte	0x05
	.zero		1


	//   ....[79]....
        /*05dc*/ 	.word	0x00003130
        /*05e0*/ 	.word	0x000000ff
        /*05e4*/ 	.word	0x00000000
        /*05e8*/ 	.short	0x010a
        /*05ea*/ 	.byte	0x05
	.zero		1


	//   ....[80]....
        /*05ec*/ 	.word	0x000031c0
        /*05f0*/ 	.word	0x000000ff
        /*05f4*/ 	.word	0x00000000
        /*05f8*/ 	.short	0x010a
        /*05fa*/ 	.byte	0x05
	.zero		1


	//   ....[81]....
        /*05fc*/ 	.word	0x00003250
        /*0600*/ 	.word	0x000000ff
        /*0604*/ 	.word	0x00000000
        /*0608*/ 	.short	0x010a
        /*060a*/ 	.byte	0x05
	.zero		1


	//   ....[82]....
        /*060c*/ 	.word	0x000032e0
        /*0610*/ 	.word	0x000000ff
        /*0614*/ 	.word	0x00000000
        /*0618*/ 	.short	0x010a
        /*061a*/ 	.byte	0x05
	.zero		1


	//   ....[83]....
        /*061c*/ 	.word	0x00003370
        /*0620*/ 	.word	0x000000ff
        /*0624*/ 	.word	0x00000000
        /*0628*/ 	.short	0x010a
        /*062a*/ 	.byte	0x05
	.zero		1


	//   ....[84]....
        /*062c*/ 	.word	0x00003400
        /*0630*/ 	.word	0x000000ff
        /*0634*/ 	.word	0x00000000
        /*0638*/ 	.short	0x010a
        /*063a*/ 	.byte	0x05
	.zero		1


	//   ....[85]....
        /*063c*/ 	.word	0x00003490
        /*0640*/ 	.word	0x000000ff
        /*0644*/ 	.word	0x00000000
        /*0648*/ 	.short	0x010a
        /*064a*/ 	.byte	0x05
	.zero		1


	//   ....[86]....
        /*064c*/ 	.word	0x00003520
        /*0650*/ 	.word	0x000000ff
        /*0654*/ 	.word	0x00000000
        /*0658*/ 	.short	0x010a
        /*065a*/ 	.byte	0x05
	.zero		1


	//   ....[87]....
        /*065c*/ 	.word	0x000035b0
        /*0660*/ 	.word	0x000000ff
        /*0664*/ 	.word	0x00000000
        /*0668*/ 	.short	0x010a
        /*066a*/ 	.byte	0x05
	.zero		1


	//   ....[88]....
        /*066c*/ 	.word	0x00003640
        /*0670*/ 	.word	0x000000ff
        /*0674*/ 	.word	0x00000000
        /*0678*/ 	.short	0x010a
        /*067a*/ 	.byte	0x05
	.zero		1


	//   ....[89]....
        /*067c*/ 	.word	0x000036d0
        /*0680*/ 	.word	0x000000ff
        /*0684*/ 	.word	0x00000000
        /*0688*/ 	.short	0x010a
        /*068a*/ 	.byte	0x05
	.zero		1


	//   ....[90]....
        /*068c*/ 	.word	0x00003760
        /*0690*/ 	.word	0x000000ff
        /*0694*/ 	.word	0x00000000
        /*0698*/ 	.short	0x010a
        /*069a*/ 	.byte	0x05
	.zero		1


	//   ....[91]....
        /*069c*/ 	.word	0x000037f0
        /*06a0*/ 	.word	0x000000ff
        /*06a4*/ 	.word	0x00000000
        /*06a8*/ 	.short	0x010a
        /*06aa*/ 	.byte	0x05
	.zero		1


	//   ....[92]....
        /*06ac*/ 	.word	0x00003880
        /*06b0*/ 	.word	0x000000ff
        /*06b4*/ 	.word	0x00000000
        /*06b8*/ 	.short	0x010a
        /*06ba*/ 	.byte	0x05
	.zero		1


	//   ....[93]....
        /*06bc*/ 	.word	0x00003910
        /*06c0*/ 	.word	0x000000ff
        /*06c4*/ 	.word	0x00000000
        /*06c8*/ 	.short	0x010a
        /*06ca*/ 	.byte	0x05
	.zero		1


	//   ....[94]....
        /*06cc*/ 	.word	0x000039a0
        /*06d0*/ 	.word	0x000000ff
        /*06d4*/ 	.word	0x00000000
        /*06d8*/ 	.short	0x010a
        /*06da*/ 	.byte	0x05
	.zero		1


	//   ....[95]....
        /*06dc*/ 	.word	0x00003a30
        /*06e0*/ 	.word	0x000000ff
        /*06e4*/ 	.word	0x00000000
        /*06e8*/ 	.short	0x010a
        /*06ea*/ 	.byte	0x05
	.zero		1


	//   ....[96]....
        /*06ec*/ 	.word	0x00003ac0
        /*06f0*/ 	.word	0x000000ff
        /*06f4*/ 	.word	0x00000000
        /*06f8*/ 	.short	0x010a
        /*06fa*/ 	.byte	0x05
	.zero		1


	//   ....[97]....
        /*06fc*/ 	.word	0x00003b50
        /*0700*/ 	.word	0x000000ff
        /*0704*/ 	.word	0x00000000
        /*0708*/ 	.short	0x010a
        /*070a*/ 	.byte	0x05
	.zero		1


	//   ....[98]....
        /*070c*/ 	.word	0x00003be0
        /*0710*/ 	.word	0x000000ff
        /*0714*/ 	.word	0x00000000
        /*0718*/ 	.short	0x010a
        /*071a*/ 	.byte	0x05
	.zero		1


	//   ....[99]....
        /*071c*/ 	.word	0x00003c70
        /*0720*/ 	.word	0x000000ff
        /*0724*/ 	.word	0x00000000
        /*0728*/ 	.short	0x010a
        /*072a*/ 	.byte	0x05
	.zero		1


	//   ....[100]....
        /*072c*/ 	.word	0x00003d10
        /*0730*/ 	.word	0x00000000
        /*0734*/ 	.word	0x00000000
        /*0738*/ 	.short	0x010a
        /*073a*/ 	.byte	0xff
	.zero		1


	//   ....[101]....
        /*073c*/ 	.word	0x00003e60
        /*0740*/ 	.word	0x000000ff
        /*0744*/ 	.word	0x000001e8
        /*0748*/ 	.short	0x010a
        /*074a*/ 	.byte	0x04
	.zero		1


	//   ....[102]....
        /*074c*/ 	.word	0x00003f00
        /*0750*/ 	.word	0x000000ff
        /*0754*/ 	.word	0x000001e0
        /*0758*/ 	.short	0x010a
        /*075a*/ 	.byte	0x04
	.zero		1


	//   ....[103]....
        /*075c*/ 	.word	0x00003fa0
        /*0760*/ 	.word	0x000000ff
        /*0764*/ 	.word	0x00000000
        /*0768*/ 	.short	0x0101
        /*076a*/ 	.byte	0x05
	.zero		1


	//   ....[104]....
        /*076c*/ 	.word	0x00003fe0
        /*0770*/ 	.word	0x000000ff
        /*0774*/ 	.word	0x000001e8
        /*0778*/ 	.short	0x0106
        /*077a*/ 	.byte	0x04
	.zero		1


	//   ....[105]....
        /*077c*/ 	.word	0x00004020
        /*0780*/ 	.word	0x00000000
        /*0784*/ 	.word	0x000001e8
        /*0788*/ 	.short	0x010a
        /*078a*/ 	.byte	0xff
	.zero		1


	//   ....[106]....
        /*078c*/ 	.word	0x00004570
        /*0790*/ 	.word	0x000000ff
        /*0794*/ 	.word	0x000001e0
        /*0798*/ 	.short	0x010a
        /*079a*/ 	.byte	0x12
	.zero		1


	//   ....[107]....
        /*079c*/ 	.word	0x00004620
        /*07a0*/ 	.word	0x000000ff
        /*07a4*/ 	.word	0x00000000
        /*07a8*/ 	.short	0x0101
        /*07aa*/ 	.byte	0x1c
	.zero		1


	//   ....[108]....
        /*07ac*/ 	.word	0x00004630
        /*07b0*/ 	.word	0x000000ff
        /*07b4*/ 	.word	0x00000200
        /*07b8*/ 	.short	0x010a
        /*07ba*/ 	.byte	0x17
	.zero		1


	//   ....[109]....
        /*07bc*/ 	.word	0x000046f0
        /*07c0*/ 	.word	0x000000ff
        /*07c4*/ 	.word	0x00000000
        /*07c8*/ 	.short	0x010a
        /*07ca*/ 	.byte	0x04
	.zero		1


	//   ....[110]....
        /*07cc*/ 	.word	0x00004730
        /*07d0*/ 	.word	0x000000ff
        /*07d4*/ 	.word	0x00000000
        /*07d8*/ 	.short	0x010a
        /*07da*/ 	.byte	0x10
	.zero		1


	//   ....[111]....
        /*07dc*/ 	.word	0x00004870
        /*07e0*/ 	.word	0x000000ff
        /*07e4*/ 	.word	0x00000000
        /*07e8*/ 	.short	0x010a
        /*07ea*/ 	.byte	0x04
	.zero		1


	//   ....[112]....
        /*07ec*/ 	.word	0x00004ac0
        /*07f0*/ 	.word	0x000000ff
        /*07f4*/ 	.word	0x00000000
        /*07f8*/ 	.short	0x010a
        /*07fa*/ 	.byte	0x04
	.zero		1


	//   ....[113]....
        /*07fc*/ 	.word	0x00004b50
        /*0800*/ 	.word	0x000000ff
        /*0804*/ 	.word	0x00000000
        /*0808*/ 	.short	0x010a
        /*080a*/ 	.byte	0x04
	.zero		1


	//   ....[114]....
        /*080c*/ 	.word	0x000050a0
        /*0810*/ 	.word	0x000000ff
        /*0814*/ 	.word	0x000001e0
        /*0818*/ 	.short	0x010a
        /*081a*/ 	.byte	0x18
	.zero		1


	//   ....[115]....
        /*081c*/ 	.word	0x00005140
        /*0820*/ 	.word	0x000000ff
        /*0824*/ 	.word	0x00000000
        /*0828*/ 	.short	0x0101
        /*082a*/ 	.byte	0x1f
	.zero		1


	//   ....[116]....
        /*082c*/ 	.word	0x00005680
        /*0830*/ 	.word	0x000000ff
        /*0834*/ 	.word	0x000001d8
        /*0838*/ 	.short	0x010a
        /*083a*/ 	.byte	0x18
	.zero		1


	//   ....[117]....
        /*083c*/ 	.word	0x00005870
        /*0840*/ 	.word	0x000000ff
        /*0844*/ 	.word	0x000001b8
        /*0848*/ 	.short	0x010a
        /*084a*/ 	.byte	0x07
	.zero		1


	//   ....[118]....
        /*084c*/ 	.word	0x00005bd0
        /*0850*/ 	.word	0x000000ff
        /*0854*/ 	.word	0x000001a0
        /*0858*/ 	.short	0x010b
        /*085a*/ 	.byte	0x07
	.zero		1


	//   ....[119]....
        /*085c*/ 	.word	0x00005be0
        /*0860*/ 	.word	0x000000ff
        /*0864*/ 	.word	0x00000000
        /*0868*/ 	.short	0x0101
        /*086a*/ 	.byte	0x06
	.zero		1


	//   ....[120]....
        /*086c*/ 	.word	0x00005bf0
        /*0870*/ 	.word	0x000000ff
        /*0874*/ 	.word	0x000001b8
        /*0878*/ 	.short	0x010a
        /*087a*/ 	.byte	0x04
	.zero		1


	//   ....[121]....
        /*087c*/ 	.word	0x00005e20
        /*0880*/ 	.word	0x000000ff
        /*0884*/ 	.word	0x000001a0
        /*0888*/ 	.short	0x010b
        /*088a*/ 	.byte	0x04
	.zero		1


	//   ....[122]....
        /*088c*/ 	.word	0x00005e30
        /*0890*/ 	.word	0x000000ff
        /*0894*/ 	.word	0x00000000
        /*0898*/ 	.short	0x0101
        /*089a*/ 	.byte	0x05
	.zero		1


	//   ....[123]....
        /*089c*/ 	.word	0x00005e80
        /*08a0*/ 	.word	0x000000ff
        /*08a4*/ 	.word	0x00000000
        /*08a8*/ 	.short	0x010a
        /*08aa*/ 	.byte	0x04
	.zero		1


	//   ....[124]....
        /*08ac*/ 	.word	0x00005f10
        /*08b0*/ 	.word	0x000000ff
        /*08b4*/ 	.word	0x00000000
        /*08b8*/ 	.short	0x010a
        /*08ba*/ 	.byte	0x05
	.zero		1


	//   ....[125]....
        /*08bc*/ 	.word	0x00005fb0
        /*08c0*/ 	.word	0x00000000
        /*08c4*/ 	.word	0x00000000
        /*08c8*/ 	.short	0x010a
        /*08ca*/ 	.byte	0xff
	.zero		1


	//   ....[126]....
        /*08cc*/ 	.word	0x00006320
        /*08d0*/ 	.word	0x000000ff
        /*08d4*/ 	.word	0x000001e0
        /*08d8*/ 	.short	0x010a
        /*08da*/ 	.byte	0x31
	.zero		1


	//   ....[127]....
        /*08dc*/ 	.word	0x000063f0
        /*08e0*/ 	.word	0x000000ff
        /*08e4*/ 	.word	0x00000000
        /*08e8*/ 	.short	0x0101
        /*08ea*/ 	.byte	0x04
	.zero		1


	//   ....[128]....
        /*08ec*/ 	.word	0x00007040
        /*08f0*/ 	.word	0x00000000
        /*08f4*/ 	.word	0x000001a0
        /*08f8*/ 	.short	0x010a
        /*08fa*/ 	.byte	0xff
	.zero		1


	//   ....[129]....
        /*08fc*/ 	.word	0x00007130
        /*0900*/ 	.word	0x0000001b
        /*0904*/ 	.word	0x000001f0
        /*0908*/ 	.short	0x010a
        /*090a*/ 	.byte	0xff
	.zero		1


	//   ....[130]....
        /*090c*/ 	.word	0x00007290
        /*0910*/ 	.word	0x00000000
        /*0914*/ 	.word	0x000001a0
        /*0918*/ 	.short	0x010a
        /*091a*/ 	.byte	0xff
	.zero		1


	//   ....[131]....
        /*091c*/ 	.word	0x00007420
        /*0920*/ 	.word	0x0000001b
        /*0924*/ 	.word	0x000001f0
        /*0928*/ 	.short	0x010a
        /*092a*/ 	.byte	0xff
	.zero		1


	//   ....[132]....
        /*092c*/ 	.word	0x00007c20
        /*0930*/ 	.word	0x00000000
        /*0934*/ 	.word	0x00000000
        /*0938*/ 	.short	0x0101
        /*093a*/ 	.byte	0xff
	.zero		1


	//   ....[133]....
        /*093c*/ 	.word	0x00007c30
        /*0940*/ 	.word	0x00000003
        /*0944*/ 	.word	0x000001a0
        /*0948*/ 	.short	0x010a
        /*094a*/ 	.byte	0xff
	.zero		1


	//   ....[134]....
        /*094c*/ 	.word	0x00007cf0
        /*0950*/ 	.word	0x00000003
        /*0954*/ 	.word	0x000001a0
        /*0958*/ 	.short	0x010a
        /*095a*/ 	.byte	0xff
	.zero		1


	//   ....[135]....
        /*095c*/ 	.word	0x00008120
        /*0960*/ 	.word	0x000000ff
        /*0964*/ 	.word	0x00000000
        /*0968*/ 	.short	0x0101
        /*096a*/ 	.byte	0x04
	.zero		1


	//   ....[136]....
        /*096c*/ 	.word	0x00008620
        /*0970*/ 	.word	0x00000000
        /*0974*/ 	.word	0x00000000
        /*0978*/ 	.short	0x0101
        /*097a*/ 	.byte	0xff
	.zero		1


	//   ....[137]....
        /*097c*/ 	.word	0x000088b0
        /*0980*/ 	.word	0x000000ff
        /*0984*/ 	.word	0x00000000
        /*0988*/ 	.short	0x0101
        /*098a*/ 	.byte	0x04
	.zero		1


	//   ....[138]....
        /*098c*/ 	.word	0x000088e0
        /*0990*/ 	.word	0x00000000
        /*0994*/ 	.word	0x000000d0
        /*0998*/ 	.short	0x010a
        /*099a*/ 	.byte	0xff
	.zero		1


	//   ....[139]....
        /*099c*/ 	.word	0x00008940
        /*09a0*/ 	.word	0x00000000
        /*09a4*/ 	.word	0x000000d0
        /*09a8*/ 	.short	0x010a
        /*09aa*/ 	.byte	0xff
	.zero		1


	//   ....[140]....
        /*09ac*/ 	.word	0x000089a0
        /*09b0*/ 	.word	0x00000000
        /*09b4*/ 	.word	0x000001e0
        /*09b8*/ 	.short	0x010a
        /*09ba*/ 	.byte	0xff
	.zero		1


	//   ....[141]....
        /*09bc*/ 	.word	0x00008a00
        /*09c0*/ 	.word	0x00000000
        /*09c4*/ 	.word	0x00000000
        /*09c8*/ 	.short	0x010a
        /*09ca*/ 	.byte	0xff
	.zero		1


	//   ....[142]....
        /*09cc*/ 	.word	0x00008a60
        /*09d0*/ 	.word	0x00000000
        /*09d4*/ 	.word	0x00000000
        /*09d8*/ 	.short	0x010a
        /*09da*/ 	.byte	0xff
	.zero		1


	//   ....[143]....
        /*09dc*/ 	.word	0x00008ac0
        /*09e0*/ 	.word	0x00000000
        /*09e4*/ 	.word	0x00000000
        /*09e8*/ 	.short	0x010a
        /*09ea*/ 	.byte	0xff
	.zero		1


	//   ....[144]....
        /*09ec*/ 	.word	0x00008b20
        /*09f0*/ 	.word	0x00000000
        /*09f4*/ 	.word	0x00000000
        /*09f8*/ 	.short	0x010a
        /*09fa*/ 	.byte	0xff
	.zero		1


	//   ....[145]....
        /*09fc*/ 	.word	0x00008b80
        /*0a00*/ 	.word	0x00000000
        /*0a04*/ 	.word	0x00000000
        /*0a08*/ 	.short	0x010a
        /*0a0a*/ 	.byte	0xff
	.zero		1


	//   ....[146]....
        /*0a0c*/ 	.word	0x00008be0
        /*0a10*/ 	.word	0x00000000
        /*0a14*/ 	.word	0x00000000
        /*0a18*/ 	.short	0x010a
        /*0a1a*/ 	.byte	0xff
	.zero		1


	//   ....[147]....
        /*0a1c*/ 	.word	0x00008c40
        /*0a20*/ 	.word	0x00000000
        /*0a24*/ 	.word	0x00000000
        /*0a28*/ 	.short	0x010a
        /*0a2a*/ 	.byte	0xff
	.zero		1


	//   ....[148]....
        /*0a2c*/ 	.word	0x00008ca0
        /*0a30*/ 	.word	0x00000000
        /*0a34*/ 	.word	0x00000000
        /*0a38*/ 	.short	0x010a
        /*0a3a*/ 	.byte	0xff
	.zero		1


	//   ....[149]....
        /*0a3c*/ 	.word	0x00008d00
        /*0a40*/ 	.word	0x00000000
        /*0a44*/ 	.word	0x00000000
        /*0a48*/ 	.short	0x010a
        /*0a4a*/ 	.byte	0xff
	.zero		1


	//   ....[150]....
        /*0a4c*/ 	.word	0x00008d60
        /*0a50*/ 	.word	0x00000000
        /*0a54*/ 	.word	0x00000000
        /*0a58*/ 	.short	0x010a
        /*0a5a*/ 	.byte	0xff
	.zero		1


	//   ....[151]....
        /*0a5c*/ 	.word	0x00008dc0
        /*0a60*/ 	.word	0x00000000
        /*0a64*/ 	.word	0x00000000
        /*0a68*/ 	.short	0x010a
        /*0a6a*/ 	.byte	0xff
	.zero		1


	//   ....[152]....
        /*0a6c*/ 	.word	0x00008e20
        /*0a70*/ 	.word	0x00000000
        /*0a74*/ 	.word	0x00000000
        /*0a78*/ 	.short	0x010a
        /*0a7a*/ 	.byte	0xff
	.zero		1


	//   ....[153]....
        /*0a7c*/ 	.word	0x00008e80
        /*0a80*/ 	.word	0x00000000
        /*0a84*/ 	.word	0x00000000
        /*0a88*/ 	.short	0x010a
        /*0a8a*/ 	.byte	0xff
	.zero		1


	//   ....[154]....
        /*0a8c*/ 	.word	0x00008ee0
        /*0a90*/ 	.word	0x00000000
        /*0a94*/ 	.word	0x00000000
        /*0a98*/ 	.short	0x010a
        /*0a9a*/ 	.byte	0xff
	.zero		1


	//   ....[155]....
        /*0a9c*/ 	.word	0x00008f40
        /*0aa0*/ 	.word	0x00000000
        /*0aa4*/ 	.word	0x00000000
        /*0aa8*/ 	.short	0x010a
        /*0aaa*/ 	.byte	0xff
	.zero		1


	//   ....[156]....
        /*0aac*/ 	.word	0x00008fa0
        /*0ab0*/ 	.word	0x00000000
        /*0ab4*/ 	.word	0x00000000
        /*0ab8*/ 	.short	0x010a
        /*0aba*/ 	.byte	0xff
	.zero		1


	//   ....[157]....
        /*0abc*/ 	.word	0x00009000
        /*0ac0*/ 	.word	0x00000000
        /*0ac4*/ 	.word	0x00000000
        /*0ac8*/ 	.short	0x010a
        /*0aca*/ 	.byte	0xff
	.zero		1


	//   ....[158]....
        /*0acc*/ 	.word	0x00009060
        /*0ad0*/ 	.word	0x00000000
        /*0ad4*/ 	.word	0x00000000
        /*0ad8*/ 	.short	0x010a
        /*0ada*/ 	.byte	0xff
	.zero		1


	//   ....[159]....
        /*0adc*/ 	.word	0x000090c0
        /*0ae0*/ 	.word	0x00000000
        /*0ae4*/ 	.word	0x00000000
        /*0ae8*/ 	.short	0x010a
        /*0aea*/ 	.byte	0xff
	.zero		1


	//   ....[160]....
        /*0aec*/ 	.word	0x00009120
        /*0af0*/ 	.word	0x00000000
        /*0af4*/ 	.word	0x00000000
        /*0af8*/ 	.short	0x010a
        /*0afa*/ 	.byte	0xff
	.zero		1


	//   ....[161]....
        /*0afc*/ 	.word	0x00009180
        /*0b00*/ 	.word	0x00000000
        /*0b04*/ 	.word	0x00000000
        /*0b08*/ 	.short	0x010a
        /*0b0a*/ 	.byte	0xff
	.zero		1


	//   ....[162]....
        /*0b0c*/ 	.word	0x000091e0
        /*0b10*/ 	.word	0x00000000
        /*0b14*/ 	.word	0x00000000
        /*0b18*/ 	.short	0x010a
        /*0b1a*/ 	.byte	0xff
	.zero		1


	//   ....[163]....
        /*0b1c*/ 	.word	0x00009240
        /*0b20*/ 	.word	0x00000000
        /*0b24*/ 	.word	0x00000000
        /*0b28*/ 	.short	0x010a
        /*0b2a*/ 	.byte	0xff
	.zero		1


	//   ....[164]....
        /*0b2c*/ 	.word	0x000092a0
        /*0b30*/ 	.word	0x00000000
        /*0b34*/ 	.word	0x00000000
        /*0b38*/ 	.short	0x010a
        /*0b3a*/ 	.byte	0xff
	.zero		1


	//   ....[165]....
        /*0b3c*/ 	.word	0x00009300
        /*0b40*/ 	.word	0x00000000
        /*0b44*/ 	.word	0x00000000
        /*0b48*/ 	.short	0x010a
        /*0b4a*/ 	.byte	0xff
	.zero		1


	//   ....[166]....
        /*0b4c*/ 	.word	0x00009360
        /*0b50*/ 	.word	0x00000004
        /*0b54*/ 	.word	0x000001e8
        /*0b58*/ 	.short	0x010a
        /*0b5a*/ 	.byte	0xff
	.zero		1


	//   ....[167]....
        /*0b5c*/ 	.word	0x000093c0
        /*0b60*/ 	.word	0x00000004
        /*0b64*/ 	.word	0x000001e0
        /*0b68*/ 	.short	0x010a
        /*0b6a*/ 	.byte	0xff
	.zero		1


	//   ....[168]....
        /*0b6c*/ 	.word	0x00009420
        /*0b70*/ 	.word	0x00000000
        /*0b74*/ 	.word	0x000001e0
        /*0b78*/ 	.short	0x010a
        /*0b7a*/ 	.byte	0xff
	.zero		1


	//   ....[169]....
        /*0b7c*/ 	.word	0x00009480
        /*0b80*/ 	.word	0x00000004
        /*0b84*/ 	.word	0x00000200
        /*0b88*/ 	.short	0x010a
        /*0b8a*/ 	.byte	0xff
	.zero		1


	//   ....[170]....
        /*0b8c*/ 	.word	0x000094e0
        /*0b90*/ 	.word	0x00000000
        /*0b94*/ 	.word	0x00000000
        /*0b98*/ 	.short	0x010a
        /*0b9a*/ 	.byte	0xff
	.zero		1


	//   ....[171]....
        /*0b9c*/ 	.word	0x00009540
        /*0ba0*/ 	.word	0x00000000
        /*0ba4*/ 	.word	0x00000000
        /*0ba8*/ 	.short	0x010a
        /*0baa*/ 	.byte	0xff
	.zero		1


	//   ....[172]....
        /*0bac*/ 	.word	0x000095a0
        /*0bb0*/ 	.word	0x00000000
        /*0bb4*/ 	.word	0x00000000
        /*0bb8*/ 	.short	0x010a
        /*0bba*/ 	.byte	0xff
	.zero		1


	//   ....[173]....
        /*0bbc*/ 	.word	0x00009600
        /*0bc0*/ 	.word	0x00000000
        /*0bc4*/ 	.word	0x000001e0
        /*0bc8*/ 	.short	0x010a
        /*0bca*/ 	.byte	0xff
	.zero		1


	//   ....[174]....
        /*0bcc*/ 	.word	0x00009660
        /*0bd0*/ 	.word	0x00000000
        /*0bd4*/ 	.word	0x000001d8
        /*0bd8*/ 	.short	0x010a
        /*0bda*/ 	.byte	0xff
	.zero		1


	//   ....[175]....
        /*0bdc*/ 	.word	0x000096c0
        /*0be0*/ 	.word	0x00000002
        /*0be4*/ 	.word	0x000001b8
        /*0be8*/ 	.short	0x010a
        /*0bea*/ 	.byte	0xff
	.zero		1


	//   ....[176]....
        /*0bec*/ 	.word	0x00009720
        /*0bf0*/ 	.word	0x00000000
        /*0bf4*/ 	.word	0x000001b8
        /*0bf8*/ 	.short	0x010a
        /*0bfa*/ 	.byte	0xff
	.zero		1


	//   ....[177]....
        /*0bfc*/ 	.word	0x00009780
        /*0c00*/ 	.word	0x00000000
        /*0c04*/ 	.word	0x00000000
        /*0c08*/ 	.short	0x010a
        /*0c0a*/ 	.byte	0xff
	.zero		1


	//   ....[178]....
        /*0c0c*/ 	.word	0x000097e0
        /*0c10*/ 	.word	0x00000000
        /*0c14*/ 	.word	0x00000000
        /*0c18*/ 	.short	0x010a
        /*0c1a*/ 	.byte	0xff
	.zero		1


	//   ....[179]....
        /*0c1c*/ 	.word	0x00009840
        /*0c20*/ 	.word	0x00000000
        /*0c24*/ 	.word	0x000001e0
        /*0c28*/ 	.short	0x010a
        /*0c2a*/ 	.byte	0xff
	.zero		1


	//   ....[180]....
        /*0c2c*/ 	.word	0x00009890
        /*0c30*/ 	.word	0x00000000
        /*0c34*/ 	.word	0x000001a0
        /*0c38*/ 	.short	0x010a
        /*0c3a*/ 	.byte	0xff
	.zero		1


	//   ....[181]....
        /*0c3c*/ 	.word	0x000098e0
        /*0c40*/ 	.word	0x0000001b
        /*0c44*/ 	.word	0x000001f0
        /*0c48*/ 	.short	0x010a
        /*0c4a*/ 	.byte	0xff
	.zero		1


	//   ....[182]....
        /*0c4c*/ 	.word	0x00009930
        /*0c50*/ 	.word	0x00000003
        /*0c54*/ 	.word	0x000001a0
        /*0c58*/ 	.short	0x010a
        /*0c5a*/ 	.byte	0xff
	.zero		1


	//----- nvinfo : EIATTR_NUM_MBARRIERS
	.align		4
.L_47:
        /*0c5c*/ 	.byte	0x03, 0x38
        /*0c5e*/ 	.short	0x0042


	//----- nvinfo : EIATTR_EXIT_INSTR_OFFSETS
	.align		4
        /*0c60*/ 	.byte	0x04, 0x1c
        /*0c62*/ 	.short	(.L_49 - .L_48)


	//   ....[0]....
.L_48:
        /*0c64*/ 	.word	0x00003d40


	//   ....[1]....
        /*0c68*/ 	.word	0x00003ff0


	//   ....[2]....
        /*0c6c*/ 	.word	0x00004050


	//   ....[3]....
        /*0c70*/ 	.word	0x00004dc0


	//   ....[4]....
        /*0c74*/ 	.word	0x00005fe0


	//   ....[5]....
        /*0c78*/ 	.word	0x00006020


	//   ....[6]....
        /*0c7c*/ 	.word	0x00008790


	//   ....[7]....
        /*0c80*/ 	.word	0x00008810


	//   ....[8]....
        /*0c84*/ 	.word	0x00008840


	//   ....[9]....
        /*0c88*/ 	.word	0x000088c0


	//----- nvinfo : EIATTR_MAX_THREADS
	.align		4
.L_49:
        /*0c8c*/ 	.byte	0x04, 0x05
        /*0c8e*/ 	.short	(.L_51 - .L_50)
.L_50:
        /*0c90*/ 	.word	0x00000100
        /*0c94*/ 	.word	0x00000001
        /*0c98*/ 	.word	0x00000001


	//----- nvinfo : EIATTR_CRS_STACK_SIZE
	.align		4
.L_51:
        /*0c9c*/ 	.byte	0x04, 0x1e
        /*0c9e*/ 	.short	(.L_53 - .L_52)
.L_52:
        /*0ca0*/ 	.word	0x00000000


	//----- nvinfo : EIATTR_CBANK_PARAM_SIZE
	.align		4
.L_53:
        /*0ca4*/ 	.byte	0x03, 0x19
        /*0ca6*/ 	.short	0x0900


	//----- nvinfo : EIATTR_PARAM_CBANK
	.align		4
        /*0ca8*/ 	.byte	0x04, 0x0a
        /*0caa*/ 	.short	(.L_55 - .L_54)
	.align		4
.L_54:
        /*0cac*/ 	.word	index@(.nv.constant0._ZN7cutlass13device_kernelINS_4conv6kernel13ConvUniversalINS1_16ConvProblemShapeILNS1_8OperatorE0ELi3EEENS1_10collective14CollectiveConvINS1_47MainloopSm100TmaUmmaWarpSpecializedImplicitGemmILS5_0ELi26ELi3ELi1ELi2EN4cute5tupleIJNSA_1CILi2EEENSC_ILi1EEESE_EEEEENSB_IJNSC_ILi64EEESH_NSB_IJNSC_ILi32EEEEEEEEENS_10bfloat16_tESL_NSA_8TiledMMAINSA_8MMA_AtomIJNSA_20SM100_MMA_F16BF16_SSISL_SL_fLi64ELi64ELNSA_4UMMA5MajorE0ELSQ_0ELNSP_7ScaleInE0ELSR_0EEEEEENSA_6LayoutINSB_IJSE_SE_SE_EEENSB_IJNSC_ILi0EEESW_SW_EEEEENSB_IJNSA_10UnderscoreESZ_SZ_EEEEENS7_6detail27Sm100ImplicitGemmTileTraitsINSA_20SM90_TMA_LOAD_IM2COLENSA_14ComposedLayoutINSA_7SwizzleILi2ELi4ELi3EEENSA_18smem_ptr_flag_bitsILi16EEENSU_INSB_IJNSC_ILi8EEESI_EEENSB_IJSI_SE_EEEEEEEvEENS13_INSA_23SM90_TMA_LOAD_MULTICASTES1E_vEEEENS_8epilogue10collective18CollectiveEpilogueINS1J_23Sm100TmaWarpSpecializedILi3ELi2ELi16ELb1ELb0EEEJSK_NSB_IJNSU_ISH_SE_EENSU_ISI_SE_EEEEESL_NSB_IJNSB_IJllllEEESE_SW_EEESL_S1S_NS1J_6fusion15FusionCallbacksIS1N_NS1T_17LinearCombinationISL_fSL_fLNS_15FloatRoundStyleE2EEESK_S1Q_JEEENSA_5SM1004TMEM4LOAD26SM100_TMEM_LOAD_16dp256b4xES14_S1E_NSA_17SM75_U32x4_LDSM_NENSA_21SM90_TMA_STORE_IM2COLES1E_NSA_17SM90_U32x4_STSM_NENSA_39AutoVectorizingCopyWithAssumedAlignmentILi128EEEEEEvvEEEEvNT_6ParamsE)
        /*0cb0*/ 	.short	0x0380
        /*0cb2*/ 	.short	0x0900


	//----- nvinfo : EIATTR_SW_WAR
	.align		4
.L_55:
        /*0cb4*/ 	.byte	0x04, 0x36
        /*0cb6*/ 	.short	(.L_57 - .L_56)
.L_56:
        /*0cb8*/ 	.word	0x00000008
.L_57:


//--------------------- .nv.callgraph             --------------------------
	.section	.nv.callgraph,"",@"SHT_CUDA_CALLGRAPH"
	.align	4
	.sectionentsize	8
	.align		4
        /*0000*/ 	.word	0x00000000
	.align		4
        /*0004*/ 	.word	0xffffffff
	.align		4
        /*0008*/ 	.word	index@(_ZN7cutlass13device_kernelINS_4conv6kernel13ConvUniversalINS1_16ConvProblemShapeILNS1_8OperatorE0ELi3EEENS1_10collective14CollectiveConvINS1_47MainloopSm100TmaUmmaWarpSpecializedImplicitGemmILS5_0ELi26ELi3ELi1ELi2EN4cute5tupleIJNSA_1CILi2EEENSC_ILi1EEESE_EEEEENSB_IJNSC_ILi64EEESH_NSB_IJNSC_ILi32EEEEEEEEENS_10bfloat16_tESL_NSA_8TiledMMAINSA_8MMA_AtomIJNSA_20SM100_MMA_F16BF16_SSISL_SL_fLi64ELi64ELNSA_4UMMA5MajorE0ELSQ_0ELNSP_7ScaleInE0ELSR_0EEEEEENSA_6LayoutINSB_IJSE_SE_SE_EEENSB_IJNSC_ILi0EEESW_SW_EEEEENSB_IJNSA_10UnderscoreESZ_SZ_EEEEENS7_6detail27Sm100ImplicitGemmTileTraitsINSA_20SM90_TMA_LOAD_IM2COLENSA_14ComposedLayoutINSA_7SwizzleILi2ELi4ELi3EEENSA_18smem_ptr_flag_bitsILi16EEENSU_INSB_IJNSC_ILi8EEESI_EEENSB_IJSI_SE_EEEEEEEvEENS13_INSA_23SM90_TMA_LOAD_MULTICASTES1E_vEEEENS_8epilogue10collective18CollectiveEpilogueINS1J_23Sm100TmaWarpSpecializedILi3ELi2ELi16ELb1ELb0EEEJSK_NSB_IJNSU_ISH_SE_EENSU_ISI_SE_EEEEESL_NSB_IJNSB_IJllllEEESE_SW_EEESL_S1S_NS1J_6fusion15FusionCallbacksIS1N_NS1T_17LinearCombinationISL_fSL_fLNS_15FloatRoundStyleE2EEESK_S1Q_JEEENSA_5SM1004TMEM4LOAD26SM100_TMEM_LOAD_16dp256b4xES14_S1E_NSA_17SM75_U32x4_LDSM_NENSA_21SM90_TMA_STORE_IM2COLES1E_NSA_17SM90_U32x4_STSM_NENSA_39AutoVectorizingCopyWithAssumedAlignmentILi128EEEEEEvvEEEEvNT_6ParamsE)
	.align		4
        /*000c*/ 	.word	index@(__assertfail)
	.align		4
        /*0010*/ 	.word	0x00000000
	.align		4
        /*0014*/ 	.word	0xfffffffe
	.align		4
        /*0018*/ 	.word	0x00000000
	.align		4
        /*001c*/ 	.word	0xfffffffd
	.align		4
        /*0020*/ 	.word	0x00000000
	.align		4
        /*0024*/ 	.word	0xfffffffc


//--------------------- .nv.constant4             --------------------------
	.section	.nv.constant4,"a",@progbits
	.align	8
	.align		8
.nv.constant4:
        /*0000*/ 	.dword	__assertfail
	.align		8
        /*0008*/ 	.dword	__unnamed_1
	.align		8
        /*0010*/ 	.dword	__unnamed_2
	.align		8
        /*0018*/ 	.dword	_ZN39_INTERNAL_77049c7b_4_k_cu_cf334876_31314cuda3std3__45__cpo5beginE
	.align		8
        /*0020*/ 	.dword	_ZN39_INTERNAL_77049c7b_4_k_cu_cf334876_31314cuda3std3__45__cpo3endE
	.align		8
        /*0028*/ 	.dword	_ZN39_INTERNAL_77049c7b_4_k_cu_cf334876_31314cuda3std3__45__cpo6cbeginE
	.align		8
        /*0030*/ 	.dword	_ZN39_INTERNAL_77049c7b_4_k_cu_cf334876_31314cuda3std3__45__cpo4cendE
	.align		8
        /*0038*/ 	.dword	_ZN39_INTERNAL_77049c7b_4_k_cu_cf334876_31314cuda3std3__441_GLOBAL__N__77049c7b_4_k_cu_cf334876_31316ignoreE
	.align		8
        /*0040*/ 	.dword	_ZN39_INTERNAL_77049c7b_4_k_cu_cf334876_31314cuda3std3__419piecewise_constructE
	.align		8
        /*0048*/ 	.dword	_ZN39_INTERNAL_77049c7b_4_k_cu_cf334876_31314cuda3std3__48in_placeE
	.align		8
        /*0050*/ 	.dword	_ZN39_INTERNAL_77049c7b_4_k_cu_cf334876_31314cuda3std6ranges3__45__cpo4swapE
	.align		8
        /*0058*/ 	.dword	_ZN39_INTERNAL_77049c7b_4_k_cu_cf334876_31314cuda3std6ranges3__45__cpo9iter_moveE
	.align		8
        /*0060*/ 	.dword	_ZN39_INTERNAL_77049c7b_4_k_cu_cf334876_31314cute7productE
	.align		8
        /*0068*/ 	.dword	_ZN39_INTERNAL_77049c7b_4_k_cu_cf334876_31314cute1_E
	.align		8
        /*0070*/ 	.dword	$str$27
	.align		8
        /*0078*/ 	.dword	$str$28
	.align		8
        /*0080*/ 	.dword	$str$29
	.align		8
        /*0088*/ 	.dword	$str$30


//--------------------- .text._ZN7cutlass13device_kernelINS_4conv6kernel13ConvUniversalINS1_16ConvProblemShapeILNS1_8OperatorE0ELi3EEENS1_10collective14CollectiveConvINS1_47MainloopSm100TmaUmmaWarpSpecializedImplicitGemmILS5_0ELi26ELi3ELi1ELi2EN4cute5tupleIJNSA_1CILi2EEENSC_ILi1EEESE_EEEEENSB_IJNSC_ILi64EEESH_NSB_IJNSC_ILi32EEEEEEEEENS_10bfloat16_tESL_NSA_8TiledMMAINSA_8MMA_AtomIJNSA_20SM100_MMA_F16BF16_SSISL_SL_fLi64ELi64ELNSA_4UMMA5MajorE0ELSQ_0ELNSP_7ScaleInE0ELSR_0EEEEEENSA_6LayoutINSB_IJSE_SE_SE_EEENSB_IJNSC_ILi0EEESW_SW_EEEEENSB_IJNSA_10UnderscoreESZ_SZ_EEEEENS7_6detail27Sm100ImplicitGemmTileTraitsINSA_20SM90_TMA_LOAD_IM2COLENSA_14ComposedLayoutINSA_7SwizzleILi2ELi4ELi3EEENSA_18smem_ptr_flag_bitsILi16EEENSU_INSB_IJNSC_ILi8EEESI_EEENSB_IJSI_SE_EEEEEEEvEENS13_INSA_23SM90_TMA_LOAD_MULTICASTES1E_vEEEENS_8epilogue10collective18CollectiveEpilogueINS1J_23Sm100TmaWarpSpecializedILi3ELi2ELi16ELb1ELb0EEEJSK_NSB_IJNSU_ISH_SE_EENSU_ISI_SE_EEEEESL_NSB_IJNSB_IJllllEEESE_SW_EEESL_S1S_NS1J_6fusion15FusionCallbacksIS1N_NS1T_17LinearCombinationISL_fSL_fLNS_15FloatRoundStyleE2EEESK_S1Q_JEEENSA_5SM1004TMEM4LOAD26SM100_TMEM_LOAD_16dp256b4xES14_S1E_NSA_17SM75_U32x4_LDSM_NENSA_21SM90_TMA_STORE_IM2COLES1E_NSA_17SM90_U32x4_STSM_NENSA_39AutoVectorizingCopyWithAssumedAlignmentILi128EEEEEEvvEEEEvNT_6ParamsE --------------------------
	.section	.text._ZN7cutlass13device_kernelINS_4conv6kernel13ConvUniversalINS1_16ConvProblemShapeILNS1_8OperatorE0ELi3EEENS1_10collective14CollectiveConvINS1_47MainloopSm100TmaUmmaWarpSpecializedImplicitGemmILS5_0ELi26ELi3ELi1ELi2EN4cute5tupleIJNSA_1CILi2EEENSC_ILi1EEESE_EEEEENSB_IJNSC_ILi64EEESH_NSB_IJNSC_ILi32EEEEEEEEENS_10bfloat16_tESL_NSA_8TiledMMAINSA_8MMA_AtomIJNSA_20SM100_MMA_F16BF16_SSISL_SL_fLi64ELi64ELNSA_4UMMA5MajorE0ELSQ_0ELNSP_7ScaleInE0ELSR_0EEEEEENSA_6LayoutINSB_IJSE_SE_SE_EEENSB_IJNSC_ILi0EEESW_SW_EEEEENSB_IJNSA_10UnderscoreESZ_SZ_EEEEENS7_6detail27Sm100ImplicitGemmTileTraitsINSA_20SM90_TMA_LOAD_IM2COLENSA_14ComposedLayoutINSA_7SwizzleILi2ELi4ELi3EEENSA_18smem_ptr_flag_bitsILi16EEENSU_INSB_IJNSC_ILi8EEESI_EEENSB_IJSI_SE_EEEEEEEvEENS13_INSA_23SM90_TMA_LOAD_MULTICASTES1E_vEEEENS_8epilogue10collective18CollectiveEpilogueINS1J_23Sm100TmaWarpSpecializedILi3ELi2ELi16ELb1ELb0EEEJSK_NSB_IJNSU_ISH_SE_EENSU_ISI_SE_EEEEESL_NSB_IJNSB_IJllllEEESE_SW_EEESL_S1S_NS1J_6fusion15FusionCallbacksIS1N_NS1T_17LinearCombinationISL_fSL_fLNS_15FloatRoundStyleE2EEESK_S1Q_JEEENSA_5SM1004TMEM4LOAD26SM100_TMEM_LOAD_16dp256b4xES14_S1E_NSA_17SM75_U32x4_LDSM_NENSA_21SM90_TMA_STORE_IM2COLES1E_NSA_17SM90_U32x4_STSM_NENSA_39AutoVectorizingCopyWithAssumedAlignmentILi128EEEEEEvvEEEEvNT_6ParamsE,"ax",@progbits
	.align	128
.text._ZN7cutlass13device_kernelINS_4conv6kernel13ConvUniversalINS1_16ConvProblemShapeILNS1_8OperatorE0ELi3EEENS1_10collective14CollectiveConvINS1_47MainloopSm100TmaUmmaWarpSpecializedImplicitGemmILS5_0ELi26ELi3ELi1ELi2EN4cute5tupleIJNSA_1CILi2EEENSC_ILi1EEESE_EEEEENSB_IJNSC_ILi64EEESH_NSB_IJNSC_ILi32EEEEEEEEENS_10bfloat16_tESL_NSA_8TiledMMAINSA_8MMA_AtomIJNSA_20SM100_MMA_F16BF16_SSISL_SL_fLi64ELi64ELNSA_4UMMA5MajorE0ELSQ_0ELNSP_7ScaleInE0ELSR_0EEEEEENSA_6LayoutINSB_IJSE_SE_SE_EEENSB_IJNSC_ILi0EEESW_SW_EEEEENSB_IJNSA_10UnderscoreESZ_SZ_EEEEENS7_6detail27Sm100ImplicitGemmTileTraitsINSA_20SM90_TMA_LOAD_IM2COLENSA_14ComposedLayoutINSA_7SwizzleILi2ELi4ELi3EEENSA_18smem_ptr_flag_bitsILi16EEENSU_INSB_IJNSC_ILi8EEESI_EEENSB_IJSI_SE_EEEEEEEvEENS13_INSA_23SM90_TMA_LOAD_MULTICASTES1E_vEEEENS_8epilogue10collective18CollectiveEpilogueINS1J_23Sm100TmaWarpSpecializedILi3ELi2ELi16ELb1ELb0EEEJSK_NSB_IJNSU_ISH_SE_EENSU_ISI_SE_EEEEESL_NSB_IJNSB_IJllllEEESE_SW_EEESL_S1S_NS1J_6fusion15FusionCallbacksIS1N_NS1T_17LinearCombinationISL_fSL_fLNS_15FloatRoundStyleE2EEESK_S1Q_JEEENSA_5SM1004TMEM4LOAD26SM100_TMEM_LOAD_16dp256b4xES14_S1E_NSA_17SM75_U32x4_LDSM_NENSA_21SM90_TMA_STORE_IM2COLES1E_NSA_17SM90_U32x4_STSM_NENSA_39AutoVectorizingCopyWithAssumedAlignmentILi128EEEEEEvvEEEEvNT_6ParamsE:
        .type           _ZN7cutlass13device_kernelINS_4conv6kernel13ConvUniversalINS1_16ConvProblemShapeILNS1_8OperatorE0ELi3EEENS1_10collective14CollectiveConvINS1_47MainloopSm100TmaUmmaWarpSpecializedImplicitGemmILS5_0ELi26ELi3ELi1ELi2EN4cute5tupleIJNSA_1CILi2EEENSC_ILi1EEESE_EEEEENSB_IJNSC_ILi64EEESH_NSB_IJNSC_ILi32EEEEEEEEENS_10bfloat16_tESL_NSA_8TiledMMAINSA_8MMA_AtomIJNSA_20SM100_MMA_F16BF16_SSISL_SL_fLi64ELi64ELNSA_4UMMA5MajorE0ELSQ_0ELNSP_7ScaleInE0ELSR_0EEEEEENSA_6LayoutINSB_IJSE_SE_SE_EEENSB_IJNSC_ILi0EEESW_SW_EEEEENSB_IJNSA_10UnderscoreESZ_SZ_EEEEENS7_6detail27Sm100ImplicitGemmTileTraitsINSA_20SM90_TMA_LOAD_IM2COLENSA_14ComposedLayoutINSA_7SwizzleILi2ELi4ELi3EEENSA_18smem_ptr_flag_bitsILi16EEENSU_INSB_IJNSC_ILi8EEESI_EEENSB_IJSI_SE_EEEEEEEvEENS13_INSA_23SM90_TMA_LOAD_MULTICASTES1E_vEEEENS_8epilogue10collective18CollectiveEpilogueINS1J_23Sm100TmaWarpSpecializedILi3ELi2ELi16ELb1ELb0EEEJSK_NSB_IJNSU_ISH_SE_EENSU_ISI_SE_EEEEESL_NSB_IJNSB_IJllllEEESE_SW_EEESL_S1S_NS1J_6fusion15FusionCallbacksIS1N_NS1T_17LinearCombinationISL_fSL_fLNS_15FloatRoundStyleE2EEESK_S1Q_JEEENSA_5SM1004TMEM4LOAD26SM100_TMEM_LOAD_16dp256b4xES14_S1E_NSA_17SM75_U32x4_LDSM_NENSA_21SM90_TMA_STORE_IM2COLES1E_NSA_17SM90_U32x4_STSM_NENSA_39AutoVectorizingCopyWithAssumedAlignmentILi128EEEEEEvvEEEEvNT_6ParamsE,@function
        .size           _ZN7cutlass13device_kernelINS_4conv6kernel13ConvUniversalINS1_16ConvProblemShapeILNS1_8OperatorE0ELi3EEENS1_10collective14CollectiveConvINS1_47MainloopSm100TmaUmmaWarpSpecializedImplicitGemmILS5_0ELi26ELi3ELi1ELi2EN4cute5tupleIJNSA_1CILi2EEENSC_ILi1EEESE_EEEEENSB_IJNSC_ILi64EEESH_NSB_IJNSC_ILi32EEEEEEEEENS_10bfloat16_tESL_NSA_8TiledMMAINSA_8MMA_AtomIJNSA_20SM100_MMA_F16BF16_SSISL_SL_fLi64ELi64ELNSA_4UMMA5MajorE0ELSQ_0ELNSP_7ScaleInE0ELSR_0EEEEEENSA_6LayoutINSB_IJSE_SE_SE_EEENSB_IJNSC_ILi0EEESW_SW_EEEEENSB_IJNSA_10UnderscoreESZ_SZ_EEEEENS7_6detail27Sm100ImplicitGemmTileTraitsINSA_20SM90_TMA_LOAD_IM2COLENSA_14ComposedLayoutINSA_7SwizzleILi2ELi4ELi3EEENSA_18smem_ptr_flag_bitsILi16EEENSU_INSB_IJNSC_ILi8EEESI_EEENSB_IJSI_SE_EEEEEEEvEENS13_INSA_23SM90_TMA_LOAD_MULTICASTES1E_vEEEENS_8epilogue10collective18CollectiveEpilogueINS1J_23Sm100TmaWarpSpecializedILi3ELi2ELi16ELb1ELb0EEEJSK_NSB_IJNSU_ISH_SE_EENSU_ISI_SE_EEEEESL_NSB_IJNSB_IJllllEEESE_SW_EEESL_S1S_NS1J_6fusion15FusionCallbacksIS1N_NS1T_17LinearCombinationISL_fSL_fLNS_15FloatRoundStyleE2EEESK_S1Q_JEEENSA_5SM1004TMEM4LOAD26SM100_TMEM_LOAD_16dp256b4xES14_S1E_NSA_17SM75_U32x4_LDSM_NENSA_21SM90_TMA_STORE_IM2COLES1E_NSA_17SM90_U32x4_STSM_NENSA_39AutoVectorizingCopyWithAssumedAlignmentILi128EEEEEEvvEEEEvNT_6ParamsE,(.L_x_218 - _ZN7cutlass13device_kernelINS_4conv6kernel13ConvUniversalINS1_16ConvProblemShapeILNS1_8OperatorE0ELi3EEENS1_10collective14CollectiveConvINS1_47MainloopSm100TmaUmmaWarpSpecializedImplicitGemmILS5_0ELi26ELi3ELi1ELi2EN4cute5tupleIJNSA_1CILi2EEENSC_ILi1EEESE_EEEEENSB_IJNSC_ILi64EEESH_NSB_IJNSC_ILi32EEEEEEEEENS_10bfloat16_tESL_NSA_8TiledMMAINSA_8MMA_AtomIJNSA_20SM100_MMA_F16BF16_SSISL_SL_fLi64ELi64ELNSA_4UMMA5MajorE0ELSQ_0ELNSP_7ScaleInE0ELSR_0EEEEEENSA_6LayoutINSB_IJSE_SE_SE_EEENSB_IJNSC_ILi0EEESW_SW_EEEEENSB_IJNSA_10UnderscoreESZ_SZ_EEEEENS7_6detail27Sm100ImplicitGemmTileTraitsINSA_20SM90_TMA_LOAD_IM2COLENSA_14ComposedLayoutINSA_7SwizzleILi2ELi4ELi3EEENSA_18smem_ptr_flag_bitsILi16EEENSU_INSB_IJNSC_ILi8EEESI_EEENSB_IJSI_SE_EEEEEEEvEENS13_INSA_23SM90_TMA_LOAD_MULTICASTES1E_vEEEENS_8epilogue10collective18CollectiveEpilogueINS1J_23Sm100TmaWarpSpecializedILi3ELi2ELi16ELb1ELb0EEEJSK_NSB_IJNSU_ISH_SE_EENSU_ISI_SE_EEEEESL_NSB_IJNSB_IJllllEEESE_SW_EEESL_S1S_NS1J_6fusion15FusionCallbacksIS1N_NS1T_17LinearCombinationISL_fSL_fLNS_15FloatRoundStyleE2EEESK_S1Q_JEEENSA_5SM1004TMEM4LOAD26SM100_TMEM_LOAD_16dp256b4xES14_S1E_NSA_17SM75_U32x4_LDSM_NENSA_21SM90_TMA_STORE_IM2COLES1E_NSA_17SM90_U32x4_STSM_NENSA_39AutoVectorizingCopyWithAssumedAlignmentILi128EEEEEEvvEEEEvNT_6ParamsE)
        .other          _ZN7cutlass13device_kernelINS_4conv6kernel13ConvUniversalINS1_16ConvProblemShapeILNS1_8OperatorE0ELi3EEENS1_10collective14CollectiveConvINS1_47MainloopSm100TmaUmmaWarpSpecializedImplicitGemmILS5_0ELi26ELi3ELi1ELi2EN4cute5tupleIJNSA_1CILi2EEENSC_ILi1EEESE_EEEEENSB_IJNSC_ILi64EEESH_NSB_IJNSC_ILi32EEEEEEEEENS_10bfloat16_tESL_NSA_8TiledMMAINSA_8MMA_AtomIJNSA_20SM100_MMA_F16BF16_SSISL_SL_fLi64ELi64ELNSA_4UMMA5MajorE0ELSQ_0ELNSP_7ScaleInE0ELSR_0EEEEEENSA_6LayoutINSB_IJSE_SE_SE_EEENSB_IJNSC_ILi0EEESW_SW_EEEEENSB_IJNSA_10UnderscoreESZ_SZ_EEEEENS7_6detail27Sm100ImplicitGemmTileTraitsINSA_20SM90_TMA_LOAD_IM2COLENSA_14ComposedLayoutINSA_7SwizzleILi2ELi4ELi3EEENSA_18smem_ptr_flag_bitsILi16EEENSU_INSB_IJNSC_ILi8EEESI_EEENSB_IJSI_SE_EEEEEEEvEENS13_INSA_23SM90_TMA_LOAD_MULTICASTES1E_vEEEENS_8epilogue10collective18CollectiveEpilogueINS1J_23Sm100TmaWarpSpecializedILi3ELi2ELi16ELb1ELb0EEEJSK_NSB_IJNSU_ISH_SE_EENSU_ISI_SE_EEEEESL_NSB_IJNSB_IJllllEEESE_SW_EEESL_S1S_NS1J_6fusion15FusionCallbacksIS1N_NS1T_17LinearCombinationISL_fSL_fLNS_15FloatRoundStyleE2EEESK_S1Q_JEEENSA_5SM1004TMEM4LOAD26SM100_TMEM_LOAD_16dp256b4xES14_S1E_NSA_17SM75_U32x4_LDSM_NENSA_21SM90_TMA_STORE_IM2COLES1E_NSA_17SM90_U32x4_STSM_NENSA_39AutoVectorizingCopyWithAssumedAlignmentILi128EEEEEEvvEEEEvNT_6ParamsE,@"STO_CUDA_ENTRY STV_DEFAULT"
_ZN7cutlass13device_kernelINS_4conv6kernel13ConvUniversalINS1_16ConvProblemShapeILNS1_8OperatorE0ELi3EEENS1_10collective14CollectiveConvINS1_47MainloopSm100TmaUmmaWarpSpecializedImplicitGemmILS5_0ELi26ELi3ELi1ELi2EN4cute5tupleIJNSA_1CILi2EEENSC_ILi1EEESE_EEEEENSB_IJNSC_ILi64EEESH_NSB_IJNSC_ILi32EEEEEEEEENS_10bfloat16_tESL_NSA_8TiledMMAINSA_8MMA_AtomIJNSA_20SM100_MMA_F16BF16_SSISL_SL_fLi64ELi64ELNSA_4UMMA5MajorE0ELSQ_0ELNSP_7ScaleInE0ELSR_0EEEEEENSA_6LayoutINSB_IJSE_SE_SE_EEENSB_IJNSC_ILi0EEESW_SW_EEEEENSB_IJNSA_10UnderscoreESZ_SZ_EEEEENS7_6detail27Sm100ImplicitGemmTileTraitsINSA_20SM90_TMA_LOAD_IM2COLENSA_14ComposedLayoutINSA_7SwizzleILi2ELi4ELi3EEENSA_18smem_ptr_flag_bitsILi16EEENSU_INSB_IJNSC_ILi8EEESI_EEENSB_IJSI_SE_EEEEEEEvEENS13_INSA_23SM90_TMA_LOAD_MULTICASTES1E_vEEEENS_8epilogue10collective18CollectiveEpilogueINS1J_23Sm100TmaWarpSpecializedILi3ELi2ELi16ELb1ELb0EEEJSK_NSB_IJNSU_ISH_SE_EENSU_ISI_SE_EEEEESL_NSB_IJNSB_IJllllEEESE_SW_EEESL_S1S_NS1J_6fusion15FusionCallbacksIS1N_NS1T_17LinearCombinationISL_fSL_fLNS_15FloatRoundStyleE2EEESK_S1Q_JEEENSA_5SM1004TMEM4LOAD26SM100_TMEM_LOAD_16dp256b4xES14_S1E_NSA_17SM75_U32x4_LDSM_NENSA_21SM90_TMA_STORE_IM2COLES1E_NSA_17SM90_U32x4_STSM_NENSA_39AutoVectorizingCopyWithAssumedAlignmentILi128EEEEEEvvEEEEvNT_6ParamsE:
[----:B------:R-:W1:Y:S01]  /*0000*/  LDC R1, c[0x0][0x37c] ;  /* 0x0000df00ff017b82 */ /* 0x000e620000000800 */
[----:B------:R-:W2:Y:S01]  /*0010*/  S2R R47, SR_TID.X ;  /* 0x00000000002f7919 */ /* 0x000ea20000002100 */
[----:B------:R-:W3:Y:S01]  /*0020*/  LDCU.64 UR8, c[0x0][0x990] ;  /* 0x00013200ff0877ac */ /* 0x000ee20008000a00 */
[----:B-1----:R-:W-:Y:S01]  /*0030*/  VIADD R1, R1, 0xfffffff8 ;  /* 0xfffffff801017836 */ /* 0x002fe20000000000 */
[----:B------:R-:W-:Y:S02]  /*0040*/  PRMT R48, RZ, 0x7610, R48 ;  /* 0x00007610ff307816 */ /* 0x000fe40000000030 */
[----:B------:R-:W-:Y:S01]  /*0050*/  ELECT P3, URZ, PT ;  /* 0x0000000000ff782f */ /* 0x000fe20003860000 */
[----:B---3--:R-:W-:-:S04]  /*0060*/  UISETP.NE.U32.AND UP0, UPT, UR8, URZ, UPT ;  /* 0x000000ff0800728c */ /* 0x008fc8000bf05070 */
[----:B------:R-:W-:Y:S01]  /*0070*/  UISETP.NE.AND.EX UP0, UPT, UR9, URZ, UPT, UP0 ;  /* 0x000000ff0900728c */ /* 0x000fe2000bf05300 */
[----:B--2---:R-:W-:-:S05]  /*0080*/  SHF.R.U32.HI R49, RZ, 0x5, R47 ;  /* 0x00000005ff317819 */ /* 0x004fca000001162f */
[----:B------:R-:W1:Y:S02]  /*0090*/  SHFL.IDX PT, R0, R49, RZ, 0x1f ;  /* 0x00001fff31007589 */ /* 0x000e6400000e0000 */
[----:B-1----:R-:W-:Y:S01]  /*00a0*/  R2UR UR18, R0 ;  /* 0x00000000001272ca */ /* 0x002fe200000e0000 */
[----:B------:R-:W-:-:S14]  /*00b0*/  BRA.U UP0, `(.L_x_0) ;  /* 0x0000000100307547 */ /* 0x000fdc000b800000 */
[----:B------:R-:W1:Y:S02]  /*00c0*/  LDCU.64 UR4, c[0x0][0x988] ;  /* 0x00013100ff0477ac */ /* 0x000e640008000a00 */
[----:B-1----:R-:W-:-:S04]  /*00d0*/  UISETP.NE.U32.AND UP0, UPT, UR4, URZ, UPT ;  /* 0x000000ff0400728c */ /* 0x002fc8000bf05070 */
[----:B------:R-:W-:-:S09]  /*00e0*/  UISETP.NE.AND.EX UP0, UPT, UR5, URZ, UPT, UP0 ;  /* 0x000000ff0500728c */ /* 0x000fd2000bf05300 */
[----:B------:R-:W-:Y:S05]  /*00f0*/  BRA.U !UP0, `(.L_x_1) ;  /* 0x0000000108147547 */ /* 0x000fea000b800000 */
[----:B------:R-:W1:Y:S01]  /*0100*/  LDC.64 R26, c[0x0][0x988] ;  /* 0x00026200ff1a7b82 */ /* 0x000e620000000a00 */
[----:B------:R-:W1:Y:S02]  /*0110*/  LDCU.64 UR4, c[0x0][0x358] ;  /* 0x00006b00ff0477ac */ /* 0x000e640008000a00 */
[----:B-1----:R1:W5:Y:S01]  /*0120*/  LDG.E R26, desc[UR4][R26.64] ;  /* 0x000000041a1a7981 */ /* 0x002362000c1e1900 */
[----:B------:R-:W-:Y:S01]  /*0130*/  HFMA2 R48, -RZ, RZ, 0, 5.9604644775390625e-08 ;  /* 0x00000001ff307431 */ /* 0x000fe200000001ff */
[----:B------:R-:W-:Y:S05]  /*0140*/  BRA `(.L_x_0) ;  /* 0x00000000000c7947 */ /* 0x000fea0003800000 */
.L_x_1:
[----:B------:R-:W1:Y:S01]  /*0150*/  LDCU UR4, c[0x0][0x980] ;  /* 0x00013000ff0477ac */ /* 0x000e620008000800 */
[----:B------:R-:W-:Y:S01]  /*0160*/  HFMA2 R48, -RZ, RZ, 0, 5.9604644775390625e-08 ;  /* 0x00000001ff307431 */ /* 0x000fe200000001ff */
[----:B-1----:R-:W-:-:S07]  /*0170*/  MOV R26, UR4 ;  /* 0x00000004001a7c02 */ /* 0x002fce0008000f00 */
.L_x_0:
[----:B------:R-:W2:Y:S02]  /*0180*/  LDCU.64 UR4, c[0x0][0x9b0] ;  /* 0x00013600ff0477ac */ /* 0x000ea40008000a00 */
[----:B--2---:R-:W-:-:S04]  /*0190*/  UISETP.NE.U32.AND UP0, UPT, UR4, URZ, UPT ;  /* 0x000000ff0400728c */ /* 0x004fc8000bf05070 */
[----:B------:R-:W-:-:S09]  /*01a0*/  UISETP.NE.AND.EX UP0, UPT, UR5, URZ, UPT, UP0 ;  /* 0x000000ff0500728c */ /* 0x000fd2000bf05300 */
[----:B------:R-:W-:Y:S05]  /*01b0*/  BRA.U UP0, `(.L_x_2) ;  /* 0x0000000100287547 */ /* 0x000fea000b800000 */
[----:B------:R-:W2:Y:S02]  /*01c0*/  LDCU.64 UR4, c[0x0][0x9a8] ;  /* 0x00013500ff0477ac */ /* 0x000ea40008000a00 */
[----:B--2---:R-:W-:-:S04]  /*01d0*/  UISETP.NE.U32.AND UP0, UPT, UR4, URZ, UPT ;  /* 0x000000ff0400728c */ /* 0x004fc8000bf05070 */
[----:B------:R-:W-:-:S09]  /*01e0*/  UISETP.NE.AND.EX UP0, UPT, UR5, URZ, UPT, UP0 ;  /* 0x000000ff0500728c */ /* 0x000fd2000bf05300 */
[----:B------:R-:W-:Y:S05]  /*01f0*/  BRA.U !UP0, `(.L_x_3) ;  /* 0x0000000108107547 */ /* 0x000fea000b800000 */
[----:B------:R-:W2:Y:S01]  /*0200*/  LDC.64 R24, c[0x0][0x9a8] ;  /* 0x00026a00ff187b82 */ /* 0x000ea20000000a00 */
[----:B------:R-:W2:Y:S02]  /*0210*/  LDCU.64 UR4, c[0x0][0x358] ;  /* 0x00006b00ff0477ac */ /* 0x000ea40008000a00 */
[----:B--2---:R2:W5:Y:S01]  /*0220*/  LDG.E R24, desc[UR4][R24.64] ;  /* 0x0000000418187981 */ /* 0x004562000c1e1900 */
[----:B------:R-:W-:Y:S05]  /*0230*/  BRA `(.L_x_2) ;  /* 0x0000000000087947 */ /* 0x000fea0003800000 */
.L_x_3:
[----:B------:R-:W2:Y:S02]  /*0240*/  LDCU UR4, c[0x0][0x9a0] ;  /* 0x00013400ff0477ac */ /* 0x000ea40008000800 */
[----:B--2---:R-:W-:Y:S02]  /*0250*/  MOV R24, UR4 ;  /* 0x0000000400187c02 */ /* 0x004fe40008000f00 */
.L_x_2:
[----:B------:R-:W-:Y:S01]  /*0260*/  IMAD.U32 R0, RZ, RZ, UR18 ;  /* 0x00000012ff007e24 */ /* 0x000fe2000f8e00ff */
[----:B------:R-:W-:Y:S04]  /*0270*/  BSSY.RECONVERGENT B0, `(.L_x_4) ;  /* 0x000000c000007945 */ /* 0x000fe80003800200 */
[C---:B------:R-:W-:Y:S02]  /*0280*/  ISETP.NE.OR P1, PT, R0.reuse, 0x1, !P3 ;  /* 0x000000010000780c */ /* 0x040fe40005f25670 */
[----:B------:R-:W-:-:S11]  /*0290*/  ISETP.NE.OR P0, PT, R0, 0x3, !P3 ;  /* 0x000000030000780c */ /* 0x000fd60005f05670 */
[----:B------:R-:W-:Y:S05]  /*02a0*/  @P1 BRA `(.L_x_5) ;  /* 0x0000000000201947 */ /* 0x000fea0003800000 */
[----:B------:R-:W3:Y:S02]  /*02b0*/  LDCU.64 UR4, c[0x0][0x348] ;  /* 0x00006900ff0477ac */ /* 0x000ee40008000a00 */
[----:B---3--:R-:W-:Y:S02]  /*02c0*/  UIADD3 UR6, UP1, UPT, UR4, 0x80, URZ ;  /* 0x0000008004067890 */ /* 0x008fe4000ff3e0ff */
[----:B------:R-:W-:Y:S02]  /*02d0*/  UIADD3 UR4, UP0, UPT, UR4, 0x200, URZ ;  /* 0x0000020004047890 */ /* 0x000fe4000ff1e0ff */
[----:B------:R-:W-:Y:S02]  /*02e0*/  UIADD3.X UR7, UPT, UPT, URZ, UR5, URZ, UP1, !UPT ;  /* 0x00000005ff077290 */ /* 0x000fe40008ffe4ff */
[----:B------:R-:W-:-:S07]  /*02f0*/  UIADD3.X UR5, UPT, UPT, URZ, UR5, URZ, UP0, !UPT ;  /* 0x00000005ff057290 */ /* 0x000fce00087fe4ff */
[----:B------:R3:W-:Y:S02]  /*0300*/  UTMACCTL.PF [UR6] ;  /* 0x00000000060079b9 */ /* 0x0007e40008040000 */
[----:B------:R3:W-:Y:S02]  /*0310*/  UTMACCTL.PF [UR4] ;  /* 0x00000000040079b9 */ /* 0x0007e40008040000 */
[----:B---3--:R-:W-:Y:S01]  /*0320*/  NOP ;  /* 0x0000000000007918 */ /* 0x008fe20000000000 */
.L_x_5:
[----:B------:R-:W-:Y:S05]  /*0330*/  BSYNC.RECONVERGENT B0 ;  /* 0x0000000000007941 */ /* 0x000fea0003800200 */
.L_x_4:
[----:B------:R-:W-:Y:S04]  /*0340*/  BSSY.RECONVERGENT B0, `(.L_x_6) ;  /* 0x000000a000007945 */ /* 0x000fe80003800200 */
        /* <DEDUP_REMOVED lines=9> */
.L_x_7:
[----:B------:R-:W-:Y:S05]  /*03e0*/  BSYNC.RECONVERGENT B0 ;  /* 0x0000000000007941 */ /* 0x000fea0003800200 */
.L_x_6:
[----:B------:R-:W3:Y:S01]  /*03f0*/  LDCU.64 UR4, c[0x0][0x988] ;  /* 0x00013100ff0477ac */ /* 0x000ee20008000a00 */
[----:B------:R-:W-:Y:S02]  /*0400*/  UISETP.EQ.U32.AND UP2, UPT, UR8, URZ, UPT ;  /* 0x000000ff0800728c */ /* 0x000fe4000bf42070 */
[----:B------:R-:W-:Y:S02]  /*0410*/  UPLOP3.LUT UP3, UPT, UPT, UPT, UPT, 0x80, 0x8 ;  /* 0x000000000008789c */ /* 0x000fe40003f6f070 */
[----:B---3--:R-:W-:-:S04]  /*0420*/  UISETP.NE.U32.AND UP0, UPT, UR4, URZ, UPT ;  /* 0x000000ff0400728c */ /* 0x008fc8000bf05070 */
[----:B------:R-:W-:-:S04]  /*0430*/  UISETP.NE.AND.EX UP1, UPT, UR5, URZ, UPT, UP0 ;  /* 0x000000ff0500728c */ /* 0x000fc8000bf25300 */
[----:B------:R-:W-:-:S04]  /*0440*/  UISETP.EQ.OR.EX UP4, UPT, UR9, URZ, !UP1, UP2 ;  /* 0x000000ff0900728c */ /* 0x000fc8000cf82720 */
[----:B------:R-:W-:-:S06]  /*0450*/  UP2UR UR4, UPR, URZ, 0x10 ;  /* 0x00000010ff047883 */ /* 0x000fcc0008000000 */
[----:B------:R-:W-:Y:S01]  /*0460*/  MOV R54, UR4 ;  /* 0x0000000400367c02 */ /* 0x000fe20008000f00 */
[----:B------:R-:W-:Y:S06]  /*0470*/  BRA.U !UP4, `(.L_x_8) ;  /* 0x000000010c207547 */ /* 0x000fec000b800000 */
[----:B------:R-:W-:Y:S01]  /*0480*/  UISETP.NE.U32.AND UP2, UPT, UR8, URZ, UPT ;  /* 0x000000ff0800728c */ /* 0x000fe2000bf45070 */
[----:B-----5:R-:W-:Y:S01]  /*0490*/  FSETP.NEU.AND P0, PT, R26, RZ, PT ;  /* 0x000000ff1a00720b */ /* 0x020fe20003f0d000 */
[----:B------:R-:W-:Y:S02]  /*04a0*/  USEL UR4, URZ, 0xffffffff, UP1 ;  /* 0xffffffffff047887 */ /* 0x000fe40008800000 */
[----:B------:R-:W-:-:S10]  /*04b0*/  UISETP.NE.AND.EX UP2, UPT, UR9, URZ, UPT, UP2 ;  /* 0x000000ff0900728c */ /* 0x000fd4000bf45320 */
[----:B------:R-:W-:Y:S01]  /*04c0*/  VOTEU.ANY UP0, P0 ;  /* 0x0000000000ff7886 */ /* 0x000fe20000000100 */
[----:B------:R-:W-:-:S04]  /*04d0*/  @!UP2 USEL UR4, URZ, 0xffffffff, UP0 ;  /* 0xffffffffff04a887 */ /* 0x000fc80008000000 */
[----:B------:R-:W-:-:S04]  /*04e0*/  ULOP3.LUT UR4, UR4, 0x1, URZ, 0xc0, !UPT ;  /* 0x0000000104047892 */ /* 0x000fc8000f8ec0ff */
[----:B------:R-:W-:-:S11]  /*04f0*/  UISETP.NE.U32.AND UP3, UPT, UR4, 0x1, UPT ;  /* 0x000000010400788c */ /* 0x000fd6000bf65070 */
.L_x_8:
[----:B------:R-:W3:Y:S02]  /*0500*/  SHFL.IDX PT, R2, R49, RZ, 0x1f ;  /* 0x00001fff31027589 */ /* 0x000ee400000e0000 */
[----:B---3--:R-:W-:-:S13]  /*0510*/  ISETP.NE.AND P0, PT, R2, RZ, PT ;  /* 0x000000ff0200720c */ /* 0x008fda0003f05270 */
[----:B------:R-:W-:Y:S05]  /*0520*/  @P0 BRA `(.L_x_9) ;  /* 0x0000000400140947 */ /* 0x000fea0003800000 */
[----:B------:R-:W-:Y:S01]  /*0530*/  ELECT P0, URZ, PT ;  /* 0x0000000000ff782f */ /* 0x000fe20003800000 */
[----:B------:R-:W-:-:S12]  /*0540*/  BSSY.RECONVERGENT B0, `(.L_x_9) ;  /* 0x0000043000007945 */ /* 0x000fd80003800200 */
[----:B------:R-:W-:Y:S05]  /*0550*/  @!P0 BRA `(.L_x_10) ;  /* 0x0000000400048947 */ /* 0x000fea0003800000 */
[----:B------:R-:W3:Y:S01]  /*0560*/  S2UR UR4, SR_CgaCtaId ;  /* 0x00000000000479c3 */ /* 0x000ee20000008800 */
[----:B------:R-:W-:Y:S01]  /*0570*/  UMOV UR5, 0x400 ;  /* 0x0000040000057882 */ /* 0x000fe20000000000 */
[----:B------:R-:W-:Y:S01]  /*0580*/  UMOV UR8, 0x1 ;  /* 0x0000000100087882 */ /* 0x000fe20000000000 */
[----:B------:R-:W-:Y:S01]  /*0590*/  UMOV UR6, 0x2 ;  /* 0x0000000200067882 */ /* 0x000fe20000000000 */
[----:B------:R-:W-:-:S04]  /*05a0*/  UIADD3 UR8, UPT, UPT, -UR8, 0x100000, URZ ;  /* 0x0010000008087890 */ /* 0x000fc8000fffe1ff */
[----:B------:R-:W-:Y:S02]  /*05b0*/  USHF.L.U32 UR9, UR8, 0xb, URZ ;  /* 0x0000000b08097899 */ /* 0x000fe400080006ff */
[----:B------:R-:W-:Y:S02]  /*05c0*/  USHF.L.U32 UR8, UR8, 0x1, URZ ;  /* 0x0000000108087899 */ /* 0x000fe400080006ff */
[----:B------:R-:W-:-:S04]  /*05d0*/  UIADD3 UR6, UPT, UPT, -UR6, 0x100000, URZ ;  /* 0x0010000006067890 */ /* 0x000fc8000fffe1ff */
[----:B------:R-:W-:Y:S02]  /*05e0*/  USHF.L.U32 UR7, UR6, 0xb, URZ ;  /* 0x0000000b06077899 */ /* 0x000fe400080006ff */
[----:B------:R-:W-:Y:S02]  /*05f0*/  USHF.L.U32 UR6, UR6, 0x1, URZ ;  /* 0x0000000106067899 */ /* 0x000fe400080006ff */
[----:B---3--:R-:W-:Y:S01]  /*0600*/  ULEA UR4, UR4, UR5, 0x18 ;  /* 0x0000000504047291 */ /* 0x008fe2000f8ec0ff */
[----:B------:R-:W3:Y:S11]  /*0610*/  FENCE.VIEW.ASYNC.S ;  /* 0x00000000000073c6 */ /* 0x000ef60000000000 */
[----:B---3--:R3:W4:Y:S01]  /*0620*/  SYNCS.EXCH.64 URZ, [UR4], UR8 ;  /* 0x0000000804ff75b2 */ /* 0x0087220008000100 */
[----:B------:R3:W1:Y:S01]  /*0630*/  SYNCS.EXCH.64 URZ, [UR4+0xd0], UR6 ;  /* 0x0000d00604ff75b2 */ /* 0x0006620008000100 */
        /* <DEDUP_REMOVED lines=49> */
[----:B------:R3:W1:Y:S02]  /*0950*/  SYNCS.EXCH.64 URZ, [UR4+0x198], UR6 ;  /* 0x0001980604ff75b2 */ /* 0x0006640008000100 */
[----:B---34-:R-:W-:Y:S01]  /*0960*/  NOP ;  /* 0x0000000000007918 */ /* 0x018fe20000000000 */
.L_x_10:
[----:B------:R-:W-:Y:S05]  /*0970*/  BSYNC.RECONVERGENT B0 ;  /* 0x0000000000007941 */ /* 0x000fea0003800200 */
.L_x_9:
[----:B------:R-:W3:Y:S01]  /*0980*/  SHFL.IDX PT, R2, R49, RZ, 0x1f ;  /* 0x00001fff31027589 */ /* 0x000ee200000e0000 */
[----:B------:R-:W-:Y:S01]  /*0990*/  NOP ;  /* 0x0000000000007918 */ /* 0x000fe20000000000 */
[----:B---3--:R-:W-:-:S13]  /*09a0*/  ISETP.NE.AND P0, PT, R2, 0x1, PT ;  /* 0x000000010200780c */ /* 0x008fda0003f05270 */
[----:B------:R-:W-:Y:S05]  /*09b0*/  @P0 BRA `(.L_x_11) ;  /* 0x0000000000500947 */ /* 0x000fea0003800000 */
        /* <DEDUP_REMOVED lines=9> */
[----:B------:R-:W-:Y:S01]  /*0a50*/  USHF.L.U32 UR6, UR6, 0x1, URZ ;  /* 0x0000000106067899 */ /* 0x000fe200080006ff */
[----:B------:R-:W-:Y:S01]  /*0a60*/  ELECT P0, URZ, PT ;  /* 0x0000000000ff782f */ /* 0x000fe20003800000 */
[----:B---3--:R-:W-:Y:S01]  /*0a70*/  ULEA UR4, UR4, UR5, 0x18 ;  /* 0x0000000504047291 */ /* 0x008fe2000f8ec0ff */
[----:B------:R-:W3:Y:S11]  /*0a80*/  FENCE.VIEW.ASYNC.S ;  /* 0x00000000000073c6 */ /* 0x000ef60000000000 */
[----:B---3--:R3:W4:Y:S01]  /*0a90*/  SYNCS.EXCH.64 URZ, [UR4+0x1a0], UR8 ;  /* 0x0001a00804ff75b2 */ /* 0x0087220008000100 */
[----:B------:R3:W1:Y:S01]  /*0aa0*/  SYNCS.EXCH.64 URZ, [UR4+0x1b8], UR6 ;  /* 0x0001b80604ff75b2 */ /* 0x0006620008000100 */
[----:B------:R3:W1:Y:S01]  /*0ab0*/  SYNCS.EXCH.64 URZ, [UR4+0x1a8], UR8 ;  /* 0x0001a80804ff75b2 */ /* 0x0006620008000100 */
[----:B------:R3:W1:Y:S01]  /*0ac0*/  SYNCS.EXCH.64 URZ, [UR4+0x1c0], UR6 ;  /* 0x0001c00604ff75b2 */ /* 0x0006620008000100 */
[----:B------:R3:W1:Y:S01]  /*0ad0*/  SYNCS.EXCH.64 URZ, [UR4+0x1b0], UR8 ;  /* 0x0001b00804ff75b2 */ /* 0x0006620008000100 */
[----:B------:R3:W1:Y:S01]  /*0ae0*/  SYNCS.EXCH.64 URZ, [UR4+0x1c8], UR6 ;  /* 0x0001c80604ff75b2 */ /* 0x0006620008000100 */
[----:B------:R-:W-:Y:S01]  /*0af0*/  NOP ;  /* 0x0000000000007918 */ /* 0x000fe20000000000 */
.L_x_11:
[----:B------:R-:W2:Y:S01]  /*0b00*/  SHFL.IDX PT, R2, R49, RZ, 0x1f ;  /* 0x00001fff31027589 */ /* 0x000ea200000e0000 */
[----:B------:R-:W-:Y:S01]  /*0b10*/  NOP ;  /* 0x0000000000007918 */ /* 0x000fe20000000000 */
[----:B--2---:R-:W-:-:S13]  /*0b20*/  ISETP.NE.AND P0, PT, R2, 0x3, PT ;  /* 0x000000030200780c */ /* 0x004fda0003f05270 */
[----:B------:R-:W-:Y:S05]  /*0b30*/  @P0 BRA `(.L_x_12) ;  /* 0x0000000000300947 */ /* 0x000fea0003800000 */
[----:B---3--:R-:W2:Y:S01]  /*0b40*/  S2UR UR4, SR_CgaCtaId ;  /* 0x00000000000479c3 */ /* 0x008ea20000008800 */
[----:B------:R-:W-:Y:S01]  /*0b50*/  UMOV UR6, 0x400 ;  /* 0x0000040000067882 */ /* 0x000fe20000000000 */
[----:B------:R-:W-:Y:S01]  /*0b60*/  UMOV UR5, 0x20 ;  /* 0x0000002000057882 */ /* 0x000fe20000000000 */
[----:B------:R-:W-:Y:S01]  /*0b70*/  ELECT P0, URZ, PT ;  /* 0x0000000000ff782f */ /* 0x000fe20003800000 */
[----:B--2---:R-:W-:Y:S02]  /*0b80*/  ULEA UR6, UR4, UR6, 0x18 ;  /* 0x0000000604067291 */ /* 0x004fe4000f8ec0ff */
[----:B------:R-:W-:-:S04]  /*0b90*/  UIADD3 UR4, UPT, UPT, -UR5, 0x100000, URZ ;  /* 0x0010000005047890 */ /* 0x000fc8000fffe1ff */
[----:B------:R-:W-:Y:S02]  /*0ba0*/  USHF.L.U32 UR5, UR4, 0xb, URZ ;  /* 0x0000000b04057899 */ /* 0x000fe400080006ff */
[----:B------:R-:W-:Y:S01]  /*0bb0*/  USHF.L.U32 UR4, UR4, 0x1, URZ ;  /* 0x0000000104047899 */ /* 0x000fe200080006ff */
[----:B------:R-:W2:Y:S11]  /*0bc0*/  FENCE.VIEW.ASYNC.S ;  /* 0x00000000000073c6 */ /* 0x000eb60000000000 */
[----:B--2---:R2:W3:Y:S01]  /*0bd0*/  SYNCS.EXCH.64 URZ, [UR6+0x1d0], UR4 ;  /* 0x0001d00406ff75b2 */ /* 0x0044e20008000100 */
[----:B------:R2:W1:Y:S01]  /*0be0*/  SYNCS.EXCH.64 URZ, [UR6+0x1d8], UR4 ;  /* 0x0001d80406ff75b2 */ /* 0x0004620008000100 */
[----:B------:R-:W-:Y:S01]  /*0bf0*/  NOP ;  /* 0x0000000000007918 */ /* 0x000fe20000000000 */
.L_x_12:
[----:B------:R-:W4:Y:S01]  /*0c00*/  SHFL.IDX PT, R2, R49, RZ, 0x1f ;  /* 0x00001fff31027589 */ /* 0x000f2200000e0000 */
[----:B------:R-:W-:Y:S01]  /*0c10*/  NOP ;  /* 0x0000000000007918 */ /* 0x000fe20000000000 */
[----:B----4-:R-:W-:-:S13]  /*0c20*/  ISETP.NE.AND P0, PT, R2, 0x4, PT ;  /* 0x000000040200780c */ /* 0x010fda0003f05270 */
[----:B------:R-:W-:Y:S05]  /*0c30*/  @P0 BRA `(.L_x_13) ;  /* 0x0000000000440947 */ /* 0x000fea0003800000 */
[----:B--23--:R-:W2:Y:S01]  /*0c40*/  S2UR UR6, SR_CgaCtaId ;  /* 0x00000000000679c3 */ /* 0x00cea20000008800 */
[----:B------:R-:W-:Y:S01]  /*0c50*/  UMOV UR4, 0x1e0 ;  /* 0x000001e000047882 */ /* 0x000fe20000000000 */
[----:B------:R-:W-:Y:S01]  /*0c60*/  UMOV UR5, 0x400 ;  /* 0x0000040000057882 */ /* 0x000fe20000000000 */
[----:B------:R-:W-:Y:S01]  /*0c70*/  USEL UR4, UR4, 0x1a0, UP3 ;  /* 0x000001a004047887 */ /* 0x000fe20009800000 */
[----:B------:R-:W-:Y:S01]  /*0c80*/  UMOV UR8, 0x1 ;  /* 0x0000000100087882 */ /* 0x000fe20000000000 */
[----:B------:R-:W-:Y:S01]  /*0c90*/  ELECT P0, URZ, PT ;  /* 0x0000000000ff782f */ /* 0x000fe20003800000 */
[----:B------:R-:W-:-:S04]  /*0ca0*/  UIADD3 UR8, UPT, UPT, -UR8, 0x100000, URZ ;  /* 0x0010000008087890 */ /* 0x000fc8000fffe1ff */
[----:B------:R-:W-:Y:S02]  /*0cb0*/  USHF.L.U32 UR9, UR8, 0xb, URZ ;  /* 0x0000000b08097899 */ /* 0x000fe400080006ff */
[----:B------:R-:W-:Y:S02]  /*0cc0*/  USHF.L.U32 UR8, UR8, 0x1, URZ ;  /* 0x0000000108087899 */ /* 0x000fe400080006ff */
[----:B--2---:R-:W-:Y:S02]  /*0cd0*/  ULEA UR6, UR6, UR5, 0x18 ;  /* 0x0000000506067291 */ /* 0x004fe4000f8ec0ff */
[----:B------:R-:W-:-:S04]  /*0ce0*/  UIADD3 UR4, UPT, UPT, -UR4, 0x100000, URZ ;  /* 0x0010000004047890 */ /* 0x000fc8000fffe1ff */
[----:B------:R-:W-:Y:S02]  /*0cf0*/  USHF.L.U32 UR5, UR4, 0xb, URZ ;  /* 0x0000000b04057899 */ /* 0x000fe400080006ff */
[----:B------:R-:W-:Y:S01]  /*0d00*/  USHF.L.U32 UR4, UR4, 0x1, URZ ;  /* 0x0000000104047899 */ /* 0x000fe200080006ff */
[----:B------:R-:W2:Y:S03]  /*0d10*/  FENCE.VIEW.ASYNC.S ;  /* 0x00000000000073c6 */ /* 0x000ea60000000000 */
[----:B--2---:R4:W2:Y:S08]  /*0d20*/  SYNCS.EXCH.64 URZ, [UR6+0x1e0], UR8 ;  /* 0x0001e00806ff75b2 */ /* 0x0048b00008000100 */
[----:B------:R4:W3:Y:S02]  /*0d30*/  SYNCS.EXCH.64 URZ, [UR6+0x1e8], UR4 ;  /* 0x0001e80406ff75b2 */ /* 0x0008e40008000100 */
[----:B----4-:R-:W-:Y:S01]  /*0d40*/  NOP ;  /* 0x0000000000007918 */ /* 0x010fe20000000000 */
.L_x_13:
[----:B------:R-:W4:Y:S01]  /*0d50*/  SHFL.IDX PT, R2, R49, RZ, 0x1f ;  /* 0x00001fff31027589 */ /* 0x000f2200000e0000 */
[----:B------:R-:W-:Y:S01]  /*0d60*/  NOP ;  /* 0x0000000000007918 */ /* 0x000fe20000000000 */
[----:B----4-:R-:W-:-:S13]  /*0d70*/  ISETP.NE.AND P0, PT, R2, 0x5, PT ;  /* 0x000000050200780c */ /* 0x010fda0003f05270 */
[----:B------:R-:W-:Y:S05]  /*0d80*/  @P0 BRA `(.L_x_14) ;  /* 0x0000000000480947 */ /* 0x000fea0003800000 */
[----:B--2---:R-:W2:Y:S01]  /*0d90*/  S2UR UR5, SR_CgaCtaId ;  /* 0x00000000000579c3 */ /* 0x004ea20000008800 */
[----:B---3--:R-:W-:Y:S01]  /*0da0*/  UMOV UR4, 0x400 ;  /* 0x0000040000047882 */ /* 0x008fe20000000000 */
        /* <DEDUP_REMOVED lines=9> */
[----:B--2---:R-:W-:Y:S01]  /*0e40*/  ULEA UR4, UR5, UR4, 0x18 ;  /* 0x0000000405047291 */ /* 0x004fe2000f8ec0ff */
[----:B------:R-:W2:Y:S11]  /*0e50*/  FENCE.VIEW.ASYNC.S ;  /* 0x00000000000073c6 */ /* 0x000eb60000000000 */
[----:B--2---:R4:W2:Y:S01]  /*0e60*/  SYNCS.EXCH.64 URZ, [UR4+0x1f0], UR8 ;  /* 0x0001f00804ff75b2 */ /* 0x0048a20008000100 */
[----:B------:R4:W3:Y:S01]  /*0e70*/  SYNCS.EXCH.64 URZ, [UR4+0x200], UR6 ;  /* 0x0002000604ff75b2 */ /* 0x0008e20008000100 */
[----:B------:R4:W1:Y:S01]  /*0e80*/  SYNCS.EXCH.64 URZ, [UR4+0x1f8], UR8 ;  /* 0x0001f80804ff75b2 */ /* 0x0008620008000100 */
[----:B------:R4:W1:Y:S02]  /*0e90*/  SYNCS.EXCH.64 URZ, [UR4+0x208], UR6 ;  /* 0x0002080604ff75b2 */ /* 0x0008640008000100 */
[----:B----4-:R-:W-:Y:S01]  /*0ea0*/  NOP ;  /* 0x0000000000007918 */ /* 0x010fe20000000000 */
.L_x_14:
[----:B--23--:R-:W2:Y:S01]  /*0eb0*/  LDCU UR4, c[0x0][0x36c] ;  /* 0x00006d80ff0477ac */ /* 0x00cea20008000800 */
[----:B------:R-:W-:Y:S01]  /*0ec0*/  ISETP.NE.OR P3, PT, R0, 0x2, !P3 ;  /* 0x000000020000780c */ /* 0x000fe20005f65670 */
[----:B------:R-:W-:Y:S01]  /*0ed0*/  NOP ;  /* 0x0000000000007918 */ /* 0x000fe20000000000 */
[----:B------:R-:W-:Y:S01]  /*0ee0*/  LOP3.LUT R2, R47, 0x1f, RZ, 0xc0, !PT ;  /* 0x0000001f2f027812 */ /* 0x000fe200078ec0ff */
[----:B------:R-:W-:Y:S02]  /*0ef0*/  UISETP.NE.AND UP4, UPT, UR18, 0x2, UPT ;  /* 0x000000021200788c */ /* 0x000fe4000bf85270 */
[----:B------:R-:W-:Y:S02]  /*0f00*/  UISETP.NE.AND UP5, UPT, UR18, URZ, UPT ;  /* 0x000000ff1200728c */ /* 0x000fe4000bfa5270 */
[----:B--2---:R-:W-:-:S09]  /*0f10*/  UISETP.EQ.U32.AND UP6, UPT, UR4, 0x1, UPT ;  /* 0x000000010400788c */ /* 0x004fd2000bfc2070 */
[----:B------:R-:W-:Y:S05]  /*0f20*/  BRA.U !UP6, `(.L_x_15) ;  /* 0x000000010e087547 */ /* 0x000fea000b800000 */
[----:B-1----:R-:W-:Y:S01]  /*0f30*/  UCGABAR_ARV ;  /* 0x00000000000079c7 */ /* 0x002fe20008000000 */
[----:B------:R-:W-:Y:S05]  /*0f40*/  BRA `(.L_x_16) ;  /* 0x0000000000047947 */ /* 0x000fea0003800000 */
.L_x_15:
[----:B-1----:R-:W-:Y:S01]  /*0f50*/  NOP ;  /* 0x0000000000007918 */ /* 0x002fe20000000000 */
.L_x_16:
[----:B------:R-:W1:Y:S01]  /*0f60*/  S2UR UR51, SR_CTAID.X ;  /* 0x00000000003379c3 */ /* 0x000e620000002500 */
[----:B------:R-:W-:-:S05]  /*0f70*/  CS2R.32 R53, SR_CgaSize ;  /* 0x0000000000357805 */ /* 0x000fca0000008a00 */
[----:B------:R-:W-:-:S05]  /*0f80*/  IMAD R53, R53, -0xa0, RZ ;  /* 0xffffff6035357824 */ /* 0x000fca00078e02ff */
[----:B------:R-:W-:-:S14]  /*0f90*/  R2UR UR5, R53 ;  /* 0x00000000350572ca */ /* 0x000fdc00000e0000 */
[----:B------:R-:W2:Y:S01]  /*0fa0*/  LDCU UR5, c[0x0][UR5+0x2b0] ;  /* 0x00005600050577ac */ /* 0x000ea20008000800 */
[----:B------:R-:W-:-:S05]  /*0fb0*/  CS2R.32 R53, SR_CgaSize ;  /* 0x0000000000357805 */ /* 0x000fca0000008a00 */
[----:B------:R-:W-:-:S05]  /*0fc0*/  IMAD R53, R53, -0xa0, RZ ;  /* 0xffffff6035357824 */ /* 0x000fca00078e02ff */
[----:B------:R-:W-:-:S14]  /*0fd0*/  R2UR UR4, R53 ;  /* 0x00000000350472ca */ /* 0x000fdc00000e0000 */
[----:B------:R-:W3:Y:S01]  /*0fe0*/  LDCU UR4, c[0x0][UR4+0x2b4] ;  /* 0x00005680040477ac */ /* 0x000ee20008000800 */
[----:B------:R-:W4:Y:S01]  /*0ff0*/  S2UR UR23, SR_CTAID.Y ;  /* 0x00000000001779c3 */ /* 0x000f220000002600 */
[----:B------:R-:W-:-:S05]  /*1000*/  CS2R.32 R53, SR_CgaSize ;  /* 0x0000000000357805 */ /* 0x000fca0000008a00 */
[----:B------:R-:W-:-:S05]  /*1010*/  IMAD R53, R53, -0xa0, RZ ;  /* 0xffffff6035357824 */ /* 0x000fca00078e02ff */
[----:B------:R-:W-:-:S14]  /*1020*/  R2UR UR7, R53 ;  /* 0x00000000350772ca */ /* 0x000fdc00000e0000 */
[----:B------:R-:W3:Y:S01]  /*1030*/  LDCU UR7, c[0x0][UR7+0x2a0] ;  /* 0x00005400070777ac */ /* 0x000ee20008000800 */
[----:B------:R-:W-:-:S05]  /*1040*/  CS2R.32 R53, SR_CgaSize ;  /* 0x0000000000357805 */ /* 0x000fca0000008a00 */
[----:B------:R-:W-:-:S05]  /*1050*/  IMAD R53, R53, -0xa0, RZ ;  /* 0xffffff6035357824 */ /* 0x000fca00078e02ff */
[----:B------:R-:W-:-:S14]  /*1060*/  R2UR UR8, R53 ;  /* 0x00000000350872ca */ /* 0x000fdc00000e0000 */
[----:B------:R-:W3:Y:S01]  /*1070*/  LDCU UR8, c[0x0][UR8+0x2a4] ;  /* 0x00005480080877ac */ /* 0x000ee20008000800 */
[----:B------:R-:W3:Y:S01]  /*1080*/  S2UR UR9, SR_CgaCtaId ;  /* 0x00000000000979c3 */ /* 0x000ee20000008800 */
[----:B------:R-:W3:Y:S01]  /*1090*/  LDCU UR19, c[0x0][0xc24] ;  /* 0x00018480ff1377ac */ /* 0x000ee20008000800 */
[----:B------:R-:W3:Y:S01]  /*10a0*/  LDCU UR39, c[0x0][0xc24] ;  /* 0x00018480ff2777ac */ /* 0x000ee20008000800 */
[----:B-1----:R-:W-:Y:S01]  /*10b0*/  I2FP.F32.U32 R3, UR51 ;  /* 0x0000003300037c45 */ /* 0x002fe20008201000 */
[----:B------:R-:W1:Y:S04]  /*10c0*/  LDCU UR22, c[0x0][0xc30] ;  /* 0x00018600ff1677ac */ /* 0x000e680008000800 */
[----:B--2---:R-:W-:Y:S01]  /*10d0*/  FMUL R3, R3, UR5 ;  /* 0x0000000503037c20 */ /* 0x004fe20008400000 */
[----:B----4-:R-:W-:-:S05]  /*10e0*/  I2FP.F32.U32 R0, UR23 ;  /* 0x0000001700007c45 */ /* 0x010fca0008201000 */
[----:B------:R-:W2:Y:S01]  /*10f0*/  F2I.U32.TRUNC.NTZ R3, R3 ;  /* 0x0000000300037305 */ /* 0x000ea2000020f000 */
[----:B---3--:R-:W-:Y:S01]  /*1100*/  FMUL R0, R0, UR4 ;  /* 0x0000000400007c20 */ /* 0x008fe20008400000 */
[----:B------:R-:W-:-:S06]  /*1110*/  USHF.L.U32 UR38, UR9, 0xa, URZ ;  /* 0x0000000a09267899 */ /* 0x000fcc00080006ff */
[----:B------:R-:W3:Y:S01]  /*1120*/  F2I.U32.TRUNC.NTZ R0, R0 ;  /* 0x0000000000007305 */ /* 0x000ee2000020f000 */
[----:B------:R-:W-:Y:S01]  /*1130*/  ULOP3.LUT UR38, UR38, 0x400, URZ, 0xc0, !UPT ;  /* 0x0000040026267892 */ /* 0x000fe2000f8ec0ff */
[----:B--2---:R-:W-:Y:S02]  /*1140*/  R2UR UR4, R3 ;  /* 0x00000000030472ca */ /* 0x004fe400000e0000 */
[----:B---3--:R-:W-:Y:S02]  /*1150*/  R2UR UR6, R0 ;  /* 0x00000000000672ca */ /* 0x008fe400000e0000 */
[----:B------:R-:W-:-:S09]  /*1160*/  PRMT R0, RZ, 0x7610, R0 ;  /* 0x00007610ff007816 */ /* 0x000fd20000000000 */
[----:B------:R-:W-:-:S04]  /*1170*/  UIADD3 UR5, UPT, UPT, -UR4, URZ, URZ ;  /* 0x000000ff04057290 */ /* 0x000fc8000fffe1ff */
[----:B------:R-:W-:Y:S02]  /*1180*/  UIMAD UR5, UR7, UR5, UR51 ;  /* 0x00000005070572a4 */ /* 0x000fe4000f8e0233 */
[----:B------:R-:W-:-:S04]  /*1190*/  UIADD3 UR4, UPT, UPT, -UR6, URZ, URZ ;  /* 0x000000ff06047290 */ /* 0x000fc8000fffe1ff */
[----:B------:R-:W-:Y:S01]  /*11a0*/  IMAD.U32 R53, RZ, RZ, UR5 ;  /* 0x00000005ff357e24 */ /* 0x000fe2000f8e00ff */
[----:B------:R-:W-:-:S06]  /*11b0*/  UIMAD UR4, UR8, UR4, UR23 ;  /* 0x00000004080472a4 */ /* 0x000fcc000f8e0217 */
[----:B------:R-:W-:Y:S01]  /*11c0*/  IMAD.U32 R52, RZ, RZ, UR4 ;  /* 0x00000004ff347e24 */ /* 0x000fe2000f8e00ff */
[----:B-1----:R-:W-:Y:S06]  /*11d0*/  BRA.U UP5, `(.L_x_17) ;  /* 0x00000001052c7547 */ /* 0x002fec000b800000 */
[----:B------:R-:W-:Y:S02]  /*11e0*/  R2UR UR4, R52 ;  /* 0x00000000340472ca */ /* 0x000fe400000e0000 */
[----:B------:R-:W-:-:S11]  /*11f0*/  R2UR UR6, R53 ;  /* 0x00000000350672ca */ /* 0x000fd600000e0000 */
[----:B------:R-:W-:-:S04]  /*1200*/  UISETP.NE.AND UP0, UPT, UR4, URZ, UPT ;  /* 0x000000ff0400728c */ /* 0x000fc8000bf05270 */
[----:B------:R-:W-:-:S04]  /*1210*/  UISETP.EQ.OR UP0, UPT, UR6, URZ, !UP0 ;  /* 0x000000ff0600728c */ /* 0x000fc8000c702670 */
[----:B------:R-:W-:Y:S02]  /*1220*/  USEL UR5, URZ, 0x1, !UP0 ;  /* 0x00000001ff057887 */ /* 0x000fe4000c000000 */
[----:B------:R-:W-:-:S04]  /*1230*/  UISETP.NE.AND UP0, UPT, UR4, URZ, UPT ;  /* 0x000000ff0400728c */ /* 0x000fc8000bf05270 */
[----:B------:R-:W-:Y:S02]  /*1240*/  USEL UR4, URZ, 0x2, UP0 ;  /* 0x00000002ff047887 */ /* 0x000fe40008000000 */
[----:B------:R-:W-:-:S04]  /*1250*/  UISETP.NE.AND UP0, UPT, UR6, 0x1, UPT ;  /* 0x000000010600788c */ /* 0x000fc8000bf05270 */
[----:B------:R-:W-:-:S04]  /*1260*/  USEL UR4, UR4, 0x2, UP0 ;  /* 0x0000000204047887 */ /* 0x000fc80008000000 */
[----:B------:R-:W-:-:S06]  /*1270*/  UIADD3 UR4, UPT, UPT, UR5, UR4, URZ ;  /* 0x0000000405047290 */ /* 0x000fcc000fffe0ff */
[----:B------:R-:W-:-:S07]  /*1280*/  IMAD.U32 R0, RZ, RZ, UR4 ;  /* 0x00000004ff007e24 */ /* 0x000fce000f8e00ff */
.L_x_17:
[----:B------:R-:W1:Y:S01]  /*1290*/  S2UR UR53, SR_CTAID.Z ;  /* 0x00000000003579c3 */ /* 0x000e620000002700 */
[----:B------:R-:W-:-:S09]  /*12a0*/  UISETP.GE.AND UP0, UPT, UR19, 0x1, UPT ;  /* 0x000000011300788c */ /* 0x000fd2000bf06270 */
[----:B------:R-:W-:Y:S05]  /*12b0*/  BRA.U !UP0, `(.L_x_18) ;  /* 0x0000000108d47547 */ /* 0x000fea000b800000 */
[----:B------:R-:W2:Y:S01]  /*12c0*/  LDCU.128 UR12, c[0x0][0xc10] ;  /* 0x00018200ff0c77ac */ /* 0x000ea20008000c00 */
[----:B------:R-:W3:Y:S01]  /*12d0*/  LDCU UR20, c[0x0][0xc0c] ;  /* 0x00018180ff1477ac */ /* 0x000ee20008000800 */
[----:B------:R-:W4:Y:S01]  /*12e0*/  LDCU UR6, c[0x0][0x370] ;  /* 0x00006e00ff0677ac */ /* 0x000f220008000800 */
[----:B------:R-:W1:Y:S01]  /*12f0*/  LDCU UR7, c[0x0][0x374] ;  /* 0x00006e80ff0777ac */ /* 0x000e620008000800 */
[----:B------:R-:W1:Y:S01]  /*1300*/  LDCU UR21, c[0x0][0xc20] ;  /* 0x00018400ff1577ac */ /* 0x000e620008000800 */
[----:B--2---:R-:W-:Y:S02]  /*1310*/  UIMAD.WIDE.U32 UR4, UR51, UR12, URZ ;  /* 0x0000000c330472a5 */ /* 0x004fe4000f8e00ff */
[----:B---3--:R-:W-:Y:S01]  /*1320*/  UISETP.NE.AND UP0, UPT, UR20, 0x1, UPT ;  /* 0x000000011400788c */ /* 0x008fe2000bf05270 */
[----:B------:R-:W2:Y:S01]  /*1330*/  LDCU.64 UR8, c[0x0][0xc28] ;  /* 0x00018500ff0877ac */ /* 0x000ea20008000a00 */
[----:B----4-:R-:W-:-:S03]  /*1340*/  UIMAD.WIDE.U32 UR10, UR6, UR12, URZ ;  /* 0x0000000c060a72a5 */ /* 0x010fc6000f8e00ff */
[----:B------:R-:W-:Y:S01]  /*1350*/  UMOV UR4, UR5 ;  /* 0x0000000500047c82 */ /* 0x000fe20008000000 */
[----:B------:R-:W-:Y:S02]  /*1360*/  UISETP.NE.AND UP2, UPT, UR19, 0x1, UPT ;  /* 0x000000011300788c */ /* 0x000fe4000bf45270 */
[----:B------:R-:W-:Y:S01]  /*1370*/  USHF.R.U32.HI UR4, URZ, UR13, UR4 ;  /* 0x0000000dff047299 */ /* 0x000fe20008011604 */
[----:B------:R-:W-:Y:S01]  /*1380*/  UMOV UR10, UR11 ;  /* 0x0000000b000a7c82 */ /* 0x000fe20008000000 */
[----:B------:R-:W-:Y:S02]  /*1390*/  UIMAD.WIDE.U32 UR16, UR23, UR15, URZ ;  /* 0x0000000f171072a5 */ /* 0x000fe4000f8e00ff */
[----:B------:R-:W-:Y:S02]  /*13a0*/  USEL UR5, UR51, UR4, !UP0 ;  /* 0x0000000433057287 */ /* 0x000fe4000c000000 */
[----:B------:R-:W-:Y:S02]  /*13b0*/  @UP0 USHF.R.U32.HI UR6, URZ, UR13, UR10 ;  /* 0x0000000dff060299 */ /* 0x000fe4000801160a */
[----:B------:R-:W-:-:S02]  /*13c0*/  UISETP.NE.AND UP0, UPT, UR14, 0x1, UPT ;  /* 0x000000010e00788c */ /* 0x000fc4000bf05270 */
[----:B-1----:R-:W-:Y:S02]  /*13d0*/  UIMAD.WIDE.U32 UR10, UR7, UR15, URZ ;  /* 0x0000000f070a72a5 */ /* 0x002fe4000f8e00ff */
[----:B--2---:R-:W-:Y:S01]  /*13e0*/  UIMAD.WIDE.U32 UR12, UR6, UR8, URZ ;  /* 0x00000008060c72a5 */ /* 0x004fe2000f8e00ff */
[----:B------:R-:W-:Y:S02]  /*13f0*/  UMOV UR4, UR17 ;  /* 0x0000001100047c82 */ /* 0x000fe40008000000 */
[----:B------:R-:W-:Y:S02]  /*1400*/  USHF.R.U32.HI UR4, URZ, UR21, UR4 ;  /* 0x00000015ff047299 */ /* 0x000fe40008011604 */
[----:B------:R-:W-:Y:S02]  /*1410*/  UMOV UR10, UR11 ;  /* 0x0000000b000a7c82 */ /* 0x000fe40008000000 */
[----:B------:R-:W-:Y:S01]  /*1420*/  UMOV UR12, UR13 ;  /* 0x0000000d000c7c82 */ /* 0x000fe20008000000 */
[----:B------:R-:W-:-:S02]  /*1430*/  @UP0 USHF.R.U32.HI UR7, URZ, UR21, UR10 ;  /* 0x00000015ff070299 */ /* 0x000fc4000801160a */
[----:B------:R-:W-:Y:S02]  /*1440*/  USEL UR4, UR23, UR4, !UP0 ;  /* 0x0000000417047287 */ /* 0x000fe4000c000000 */
[----:B------:R-:W-:Y:S02]  /*1450*/  UIMAD.WIDE.U32 UR10, UR7, UR8, URZ ;  /* 0x00000008070a72a5 */ /* 0x000fe4000f8e00ff */
[----:B------:R-:W-:Y:S02]  /*1460*/  @UP2 USHF.R.U32.HI UR6, URZ, UR9, UR12 ;  /* 0x00000009ff062299 */ /* 0x000fe4000801160c */
[----:B------:R-:W-:-:S03]  /*1470*/  UIMAD.WIDE.U32 UR12, UR4, UR8, URZ ;  /* 0x00000008040c72a5 */ /* 0x000fc6000f8e00ff */
[----:B------:R-:W-:Y:S02]  /*1480*/  UMOV UR10, UR11 ;  /* 0x0000000b000a7c82 */ /* 0x000fe40008000000 */
[----:B------:R-:W-:Y:S02]  /*1490*/  @UP2 USHF.R.U32.HI UR7, URZ, UR9, UR10 ;  /* 0x00000009ff072299 */ /* 0x000fe4000801160a */
[----:B------:R-:W-:Y:S02]  /*14a0*/  UIMAD UR10, UR6, UR19, URZ ;  /* 0x00000013060a72a4 */ /* 0x000fe4000f8e02ff */
[----:B------:R-:W-:-:S04]  /*14b0*/  UIMAD UR7, UR7, UR19, URZ ;  /* 0x00000013070772a4 */ /* 0x000fc8000f8e02ff */
[----:B------:R-:W-:-:S03]  /*14c0*/  UISETP.GE.AND UP0, UPT, UR4, UR7, UPT ;  /* 0x000000070400728c */ /* 0x000fc6000bf06270 */
[----:B------:R-:W-:Y:S01]  /*14d0*/  UMOV UR7, UR13 ;  /* 0x0000000d00077c82 */ /* 0x000fe20008000000 */
[----:B------:R-:W-:Y:S02]  /*14e0*/  UISETP.GE.OR UP0, UPT, UR5, UR10, UP0 ;  /* 0x0000000a0500728c */ /* 0x000fe40008706670 */
[----:B------:R-:W-:Y:S02]  /*14f0*/  UIMAD.WIDE.U32 UR10, UR5, UR8, URZ ;  /* 0x00000008050a72a5 */ /* 0x000fe4000f8e00ff */
[----:B------:R-:W-:Y:S02]  /*1500*/  USHF.R.U32.HI UR7, URZ, UR9, UR7 ;  /* 0x00000009ff077299 */ /* 0x000fe40008011607 */
[----:B------:R-:W-:Y:S02]  /*1510*/  UIADD3 UR10, UPT, UPT, -UR4, URZ, URZ ;  /* 0x000000ff040a7290 */ /* 0x000fe4000fffe1ff */
[----:B------:R-:W-:Y:S02]  /*1520*/  USEL UR7, UR4, UR7, !UP2 ;  /* 0x0000000704077287 */ /* 0x000fe4000d000000 */
[----:B------:R-:W-:Y:S01]  /*1530*/  UIMAD UR10, UR14, UR10, UR23 ;  /* 0x0000000a0e0a72a4 */ /* 0x000fe2000f8e0217 */
[----:B------:R-:W-:Y:S01]  /*1540*/  @!UP0 UMOV UR8, UR11 ;  /* 0x0000000b00088c82 */ /* 0x000fe20008000000 */
[----:B------:R-:W-:-:S02]  /*1550*/  UIADD3 UR11, UPT, UPT, -UR5, URZ, URZ ;  /* 0x000000ff050b7290 */ /* 0x000fc4000fffe1ff */
[----:B------:R-:W-:Y:S02]  /*1560*/  @!UP0 USHF.R.U32.HI UR8, URZ, UR9, UR8 ;  /* 0x00000009ff088299 */ /* 0x000fe40008011608 */
[----:B------:R-:W-:Y:S02]  /*1570*/  UIADD3 UR9, UPT, UPT, -UR7, URZ, URZ ;  /* 0x000000ff07097290 */ /* 0x000fe4000fffe1ff */
[----:B------:R-:W-:Y:S02]  /*1580*/  @!UP0 USEL UR8, UR5, UR8, !UP2 ;  /* 0x0000000805088287 */ /* 0x000fe4000d000000 */
[----:B------:R-:W-:Y:S02]  /*1590*/  UIMAD UR9, UR19, UR9, UR4 ;  /* 0x00000009130972a4 */ /* 0x000fe4000f8e0204 */
[----:B------:R-:W-:Y:S02]  /*15a0*/  @!UP0 UIADD3 UR7, UPT, UPT, UR7, -UR8, URZ ;  /* 0x8000000807078290 */ /* 0x000fe4000fffe0ff */
[----:B------:R-:W-:-:S02]  /*15b0*/  @!UP0 UIMAD UR6, UR9, UR6, UR8 ;  /* 0x00000006090682a4 */ /* 0x000fc4000f8e0208 */
[----:B------:R-:W-:Y:S02]  /*15c0*/  @!UP0 UIMAD UR4, UR7, UR19, UR5 ;  /* 0x00000013070482a4 */ /* 0x000fe4000f8e0205 */
[----:B------:R-:W-:Y:S02]  /*15d0*/  UIMAD UR51, UR20, UR11, UR51 ;  /* 0x0000000b143372a4 */ /* 0x000fe4000f8e0233 */
[----:B------:R-:W-:Y:S01]  /*15e0*/  UIMAD UR23, UR4, UR14, UR10 ;  /* 0x0000000e041772a4 */ /* 0x000fe2000f8e020a */
[----:B------:R-:W-:Y:S02]  /*15f0*/  @!UP0 UMOV UR5, UR6 ;  /* 0x0000000600058c82 */ /* 0x000fe40008000000 */
[----:B------:R-:W-:-:S12]  /*1600*/  UIMAD UR51, UR5, UR20, UR51 ;  /* 0x00000014053372a4 */ /* 0x000fd8000f8e0233 */
.L_x_18:
[----:B------:R-:W-:-:S09]  /*1610*/  UISETP.NE.AND UP0, UPT, UR22, 0x1, UPT ;  /* 0x000000011600788c */ /* 0x000fd2000bf05270 */
[----:B------:R-:W-:Y:S05]  /*1620*/  BRA.U UP0, `(.L_x_19) ;  /* 0x0000000100407547 */ /* 0x000fea000b800000 */
[----:B------:R-:W2:Y:S01]  /*1630*/  LDCU.128 UR8, c[0x0][0xc10] ;  /* 0x00018200ff0877ac */ /* 0x000ea20008000c00 */
[----:B------:R-:W3:Y:S01]  /*1640*/  LDCU UR12, c[0x0][0xc0c] ;  /* 0x00018180ff0c77ac */ /* 0x000ee20008000800 */
[----:B------:R-:W4:Y:S01]  /*1650*/  LDCU UR13, c[0x0][0xc20] ;  /* 0x00018400ff0d77ac */ /* 0x000f220008000800 */
[----:B--2---:R-:W-:Y:S02]  /*1660*/  UIMAD.WIDE.U32 UR4, UR51, UR8, URZ ;  /* 0x00000008330472a5 */ /* 0x004fe4000f8e00ff */
[----:B------:R-:W-:Y:S02]  /*1670*/  UIMAD.WIDE.U32 UR6, UR23, UR11, URZ ;  /* 0x0000000b170672a5 */ /* 0x000fe4000f8e00ff */
[----:B---3--:R-:W-:Y:S02]  /*1680*/  UISETP.NE.AND UP0, UPT, UR12, 0x1, UPT ;  /* 0x000000010c00788c */ /* 0x008fe4000bf05270 */
[----:B------:R-:W-:-:S03]  /*1690*/  USHF.R.U32.HI UR5, URZ, UR9, UR5 ;  /* 0x00000009ff057299 */ /* 0x000fc60008011605 */
[----:B------:R-:W-:Y:S01]  /*16a0*/  UMOV UR4, UR7 ;  /* 0x0000000700047c82 */ /* 0x000fe20008000000 */
[----:B------:R-:W-:Y:S02]  /*16b0*/  USEL UR5, UR51, UR5, !UP0 ;  /* 0x0000000533057287 */ /* 0x000fe4000c000000 */
[----:B------:R-:W-:Y:S02]  /*16c0*/  UISETP.NE.AND UP0, UPT, UR10, 0x1, UPT ;  /* 0x000000010a00788c */ /* 0x000fe4000bf05270 */
[----:B----4-:R-:W-:-:S04]  /*16d0*/  USHF.R.U32.HI UR4, URZ, UR13, UR4 ;  /* 0x0000000dff047299 */ /* 0x010fc80008011604 */
[----:B------:R-:W-:-:S04]  /*16e0*/  USEL UR4, UR23, UR4, !UP0 ;  /* 0x0000000417047287 */ /* 0x000fc8000c000000 */
[----:B------:R-:W-:Y:S02]  /*16f0*/  UIADD3 UR6, UPT, UPT, UR5, -UR4, URZ ;  /* 0x8000000405067290 */ /* 0x000fe4000fffe0ff */
[----:B------:R-:W-:Y:S02]  /*1700*/  UIADD3 UR4, UPT, UPT, -UR5, UR4, URZ ;  /* 0x0000000405047290 */ /* 0x000fe4000fffe1ff */
[----:B------:R-:W-:Y:S02]  /*1710*/  UIMAD UR23, UR6, UR10, UR23 ;  /* 0x0000000a061772a4 */ /* 0x000fe4000f8e0217 */
[----:B------:R-:W-:-:S12]  /*1720*/  UIMAD UR51, UR4, UR12, UR51 ;  /* 0x0000000c043372a4 */ /* 0x000fd8000f8e0233 */
.L_x_19:
[----:B------:R-:W-:Y:S01]  /*1730*/  UISETP.NE.AND UP0, UPT, UR18, 0x2, UPT ;  /* 0x000000021200788c */ /* 0x000fe2000bf05270 */
[----:B------:R-:W-:Y:S09]  /*1740*/  BRA.U !UP6, `(.L_x_20) ;  /* 0x000000010e0c7547 */ /* 0x000ff2000b800000 */
[----:B------:R-:W-:Y:S01]  /*1750*/  UCGABAR_WAIT ;  /* 0x0000000000007dc7 */ /* 0x000fe20008000000 */
[----:B------:R-:W-:Y:S01]  /*1760*/  CCTL.IVALL ;  /* 0x00000000ff00798f */ /* 0x000fe20002000000 */
[----:B------:R-:W-:Y:S05]  /*1770*/  BRA `(.L_x_21) ;  /* 0x0000000000047947 */ /* 0x000fea0003800000 */
.L_x_20:
[----:B------:R-:W-:Y:S06]  /*1780*/  BAR.SYNC.DEFER_BLOCKING 0x0 ;  /* 0x0000000000007b1d */ /* 0x000fec0000010000 */
.L_x_21:
[----:B------:R-:W-:Y:S05]  /*1790*/  BRA.U UP0, `(.L_x_22) ;  /* 0x0000002500707547 */ /* 0x000fea000b800000 */
[----:B------:R-:W2:Y:S01]  /*17a0*/  LDCU UR5, c[0x0][0x388] ;  /* 0x00007100ff0577ac */ /* 0x000ea20008000800 */
[----:B------:R-:W3:Y:S01]  /*17b0*/  S2UR UR9, SR_CgaCtaId ;  /* 0x00000000000979c3 */ /* 0x000ee20000008800 */
[----:B------:R-:W-:Y:S01]  /*17c0*/  PLOP3.LUT P1, PT, PT, PT, UP3, 0x80, 0x8 ;  /* 0x000000000008781c */ /* 0x000fe20003f2f038 */
[----:B------:R-:W-:Y:S01]  /*17d0*/  IMAD.MOV.U32 R3, RZ, RZ, 0x1 ;  /* 0x00000001ff037424 */ /* 0x000fe200078e00ff */
[----:B------:R-:W4:Y:S01]  /*17e0*/  LDCU UR8, c[0x0][0x38c] ;  /* 0x00007180ff0877ac */ /* 0x000f220008000800 */
[----:B------:R-:W-:Y:S01]  /*17f0*/  ISETP.EQ.OR P2, PT, R2, RZ, P3 ;  /* 0x000000ff0200720c */ /* 0x000fe20001f42670 */
[----:B------:R-:W-:Y:S01]  /*1800*/  IMAD.MOV.U32 R2, RZ, RZ, RZ ;  /* 0x000000ffff027224 */ /* 0x000fe200078e00ff */
[----:B------:R-:W-:Y:S01]  /*1810*/  PLOP3.LUT P1, PT, P1, PT, PT, 0x8, 0x80 ;  /* 0x000000000080781c */ /* 0x000fe20000f2e170 */
[----:B------:R-:W4:Y:S01]  /*1820*/  LDCU.64 UR6, c[0x0][0x390] ;  /* 0x00007200ff0677ac */ /* 0x000f220008000a00 */
[----:B------:R-:W-:Y:S02]  /*1830*/  UISETP.NE.AND UP1, UPT, UR18, URZ, UPT ;  /* 0x000000ff1200728c */ /* 0x000fe4000bf25270 */
[----:B------:R-:W-:Y:S01]  /*1840*/  USEL UR37, URZ, 0x1, UP4 ;  /* 0x00000001ff257887 */ /* 0x000fe2000a000000 */
[----:B------:R-:W4:Y:S01]  /*1850*/  LDCU UR54, c[0x0][0x370] ;  /* 0x00006e00ff3677ac */ /* 0x000f220008000800 */
[----:B--2---:R-:W-:Y:S01]  /*1860*/  UIADD3 UR5, UPT, UPT, UR5, 0x1f, URZ ;  /* 0x0000001f05057890 */ /* 0x004fe2000fffe0ff */
[----:B------:R-:W2:Y:S03]  /*1870*/  LDCU.64 UR44, c[0x0][0x348] ;  /* 0x00006900ff2c77ac */ /* 0x000ea60008000a00 */
[----:B------:R-:W-:Y:S01]  /*1880*/  USHF.R.S32.HI UR4, URZ, 0x1f, UR5 ;  /* 0x0000001fff047899 */ /* 0x000fe20008011405 */
[----:B-1----:R-:W1:Y:S03]  /*1890*/  LDCU UR53, c[0x0][0x374] ;  /* 0x00006e80ff3577ac */ /* 0x002e660008000800 */
[----:B------:R-:W-:-:S02]  /*18a0*/  ULEA.HI UR4, UR4, UR5, URZ, 0x5 ;  /* 0x0000000504047291 */ /* 0x000fc4000f8f28ff */
[----:B---3--:R-:W-:Y:S02]  /*18b0*/  USHF.L.U32 UR5, UR9, 0x5, URZ ;  /* 0x0000000509057899 */ /* 0x008fe400080006ff */
[----:B------:R-:W-:Y:S02]  /*18c0*/  USHF.R.S32.HI UR4, URZ, 0x5, UR4 ;  /* 0x00000005ff047899 */ /* 0x000fe40008011404 */
[----:B------:R-:W-:Y:S02]  /*18d0*/  ULOP3.LUT UR57, UR5, 0x20, URZ, 0xe2, !UPT ;  /* 0x0000002005397892 */ /* 0x000fe4000f8ee2ff */
[----:B----4-:R-:W-:Y:S02]  /*18e0*/  UIMAD UR4, UR4, UR8, URZ ;  /* 0x00000008040472a4 */ /* 0x010fe4000f8e02ff */
[----:B------:R-:W-:Y:S02]  /*18f0*/  USEL UR37, UR37, 0x2, UP1 ;  /* 0x0000000225257887 */ /* 0x000fe40008800000 */
[----:B------:R-:W-:Y:S01]  /*1900*/  UIMAD UR4, UR4, UR6, URZ ;  /* 0x00000006040472a4 */ /* 0x000fe2000f8e02ff */
[----:B------:R-:W-:Y:S01]  /*1910*/  UMOV UR30, URZ ;  /* 0x000000ff001e7c82 */ /* 0x000fe20008000000 */
[----:B------:R-:W-:-:S02]  /*1920*/  UMOV UR31, URZ ;  /* 0x000000ff001f7c82 */ /* 0x000fc40008000000 */
[----:B------:R-:W-:Y:S01]  /*1930*/  UIMAD UR55, UR4, UR7, URZ ;  /* 0x00000007043772a4 */ /* 0x000fe2000f8e02ff */
[----:B------:R-:W-:-:S03]  /*1940*/  UMOV UR42, URZ ;  /* 0x000000ff002a7c82 */ /* 0x000fc60008000000 */
[----:B------:R-:W-:Y:S02]  /*1950*/  UISETP.NE.AND UP2, UPT, UR55, URZ, UPT ;  /* 0x000000ff3700728c */ /* 0x000fe4000bf45270 */
[----:B------:R-:W-:-:S04]  /*1960*/  UISETP.LT.U32.AND UP0, UPT, UR55, 0x1a, UPT ;  /* 0x0000001a3700788c */ /* 0x000fc8000bf01070 */
[----:B------:R-:W-:-:S04]  /*1970*/  USEL UR4, UR55, 0x1a, UP0 ;  /* 0x0000001a37047887 */ /* 0x000fc80008000000 */
[----:B------:R-:W-:Y:S02]  /*1980*/  UIADD3 UR5, UPT, UPT, UR4, -0x1, URZ ;  /* 0xffffffff04057890 */ /* 0x000fe4000fffe0ff */
[----:B------:R-:W-:Y:S02]  /*1990*/  @!UP2 UIADD3 UR5, UPT, UPT, UR4, URZ, URZ ;  /* 0x000000ff0405a290 */ /* 0x000fe4000fffe0ff */
[----:B------:R-:W-:Y:S02]  /*19a0*/  UIADD3 UR52, UPT, UPT, UR55, -UR4, URZ ;  /* 0x8000000437347290 */ /* 0x000fe4000fffe0ff */
[----:B-12---:R-:W-:-:S12]  /*19b0*/  UIADD3 UR56, UPT, UPT, UR5, 0x1, URZ ;  /* 0x0000000105387890 */ /* 0x006fd8000fffe0ff */
.L_x_40:
[----:B------:R-:W1:Y:S01]  /*19c0*/  S2UR UR29, SR_CgaCtaId ;  /* 0x00000000001d79c3 */ /* 0x000e620000008800 */
[----:B------:R-:W-:Y:S01]  /*19d0*/  UMOV UR4, 0x400 ;  /* 0x0000040000047882 */ /* 0x000fe20000000000 */
[----:B------:R-:W-:Y:S01]  /*19e0*/  SHF.L.U32 R0, R3, 0x1f, RZ ;  /* 0x0000001f03007819 */ /* 0x000fe200000006ff */
[----:B------:R-:W-:Y:S02]  /*19f0*/  UISETP.NE.AND UP0, UPT, UR55, URZ, UPT ;  /* 0x000000ff3700728c */ /* 0x000fe4000bf05270 */
[----:B------:R-:W-:Y:S02]  /*1a00*/  USHF.L.U32 UR43, UR51, 0x6, URZ ;  /* 0x00000006332b7899 */ /* 0x000fe400080006ff */
[----:B------:R-:W-:Y:S01]  /*1a10*/  ULEA UR19, UR23, UR57, 0x6 ;  /* 0x0000003917137291 */ /* 0x000fe2000f8e30ff */
[----:B------:R-:W-:Y:S01]  /*1a20*/  UMOV UR26, URZ ;  /* 0x000000ff001a7c82 */ /* 0x000fe20008000000 */
[----:B------:R-:W-:Y:S01]  /*1a30*/  UMOV UR22, URZ ;  /* 0x000000ff00167c82 */ /* 0x000fe20008000000 */
[----:B------:R-:W-:Y:S01]  /*1a40*/  UMOV UR21, URZ ;  /* 0x000000ff00157c82 */ /* 0x000fe20008000000 */
[----:B------:R-:W-:Y:S01]  /*1a50*/  UMOV UR20, URZ ;  /* 0x000000ff00147c82 */ /* 0x000fe20008000000 */
[----:B-1----:R-:W-:-:S04]  /*1a60*/  ULEA UR29, UR29, UR4, 0x18 ;  /* 0x000000041d1d7291 */ /* 0x002fc8000f8ec0ff */
[----:B------:R-:W-:-:S09]  /*1a70*/  ULEA UR4, UR30, UR29, 0x3 ;  /* 0x0000001d1e047291 */ /* 0x000fd2000f8e18ff */
[----:B------:R1:W2:Y:S01]  /*1a80*/  SYNCS.PHASECHK.TRANS64.TRYWAIT P0, [UR4+0xd0], R0 ;  /* 0x0000d000ff0075a7 */ /* 0x0002a20008001104 */
[----:B------:R-:W-:Y:S05]  /*1a90*/  BRA.U !UP0, `(.L_x_23) ;  /* 0x0000000508a87547 */ /* 0x000fea000b800000 */
[----:B------:R-:W3:Y:S01]  /*1aa0*/  LDCU.128 UR12, c[0x0][0x480] ;  /* 0x00009000ff0c77ac */ /* 0x000ee20008000c00 */
[----:B------:R-:W4:Y:S01]  /*1ab0*/  LDCU.128 UR8, c[0x0][0x490] ;  /* 0x00009200ff0877ac */ /* 0x000f220008000c00 */
[----:B------:R-:W1:Y:S01]  /*1ac0*/  LDCU.64 UR20, c[0x0][0x4c0] ;  /* 0x00009800ff1477ac */ /* 0x000e620008000a00 */
[----:B------:R-:W1:Y:S01]  /*1ad0*/  LDCU.64 UR16, c[0x0][0x4f0] ;  /* 0x00009e00ff1077ac */ /* 0x000e620008000a00 */
[----:B------:R-:W1:Y:S01]  /*1ae0*/  LDCU UR18, c[0x0][0x4c8] ;  /* 0x00009900ff1277ac */ /* 0x000e620008000800 */
[----:B---3--:R-:W-:Y:S02]  /*1af0*/  UIMAD.WIDE.U32 UR4, UR43, UR13, URZ ;  /* 0x0000000d2b0472a5 */ /* 0x008fe4000f8e00ff */
[----:B------:R-:W-:Y:S02]  /*1b00*/  UISETP.NE.AND UP0, UPT, UR12, 0x1, UPT ;  /* 0x000000010c00788c */ /* 0x000fe4000bf05270 */
[----:B------:R-:W-:Y:S01]  /*1b10*/  USHF.R.U32.HI UR5, URZ, UR14, UR5 ;  /* 0x0000000eff057299 */ /* 0x000fe20008011605 */
[----:B------:R-:W3:Y:S03]  /*1b20*/  LDCU UR51, c[0x0][0x38c] ;  /* 0x00007180ff3377ac */ /* 0x000ee60008000800 */
[----:B------:R-:W-:-:S02]  /*1b30*/  USEL UR5, UR43, UR5, !UP0 ;  /* 0x000000052b057287 */ /* 0x000fc4000c000000 */
[----:B------:R-:W-:Y:S02]  /*1b40*/  UISETP.NE.AND UP0, UPT, UR15, 0x1, UPT ;  /* 0x000000010f00788c */ /* 0x000fe4000bf05270 */
[----:B----4-:R-:W-:Y:S01]  /*1b50*/  UIMAD.WIDE.U32 UR6, UR5, UR8, URZ ;  /* 0x00000008050672a5 */ /* 0x010fe2000f8e00ff */
[----:B------:R-:W4:Y:S01]  /*1b60*/  LDCU UR8, c[0x0][0x4a0] ;  /* 0x00009400ff0877ac */ /* 0x000f220008000800 */
[----:B------:R-:W1:Y:S05]  /*1b70*/  LDCU UR23, c[0x0][0x4cc] ;  /* 0x00009980ff1777ac */ /* 0x000e6a0008000800 */
[----:B------:R-:W-:Y:S01]  /*1b80*/  UMOV UR4, UR7 ;  /* 0x0000000700047c82 */ /* 0x000fe20008000000 */
[----:B------:R-:W1:Y:S01]  /*1b90*/  LDCU.64 UR40, c[0x0][0x390] ;  /* 0x00007200ff2877ac */ /* 0x000e620008000a00 */
[----:B------:R-:W-:Y:S01]  /*1ba0*/  USHF.R.U32.HI UR4, URZ, UR9, UR4 ;  /* 0x00000009ff047299 */ /* 0x000fe20008011604 */
[----:B------:R-:W1:Y:S03]  /*1bb0*/  LDCU UR9, c[0x0][0x4ec] ;  /* 0x00009d80ff0977ac */ /* 0x000e660008000800 */
[----:B------:R-:W-:-:S02]  /*1bc0*/  USEL UR4, UR5, UR4, !UP0 ;  /* 0x0000000405047287 */ /* 0x000fc4000c000000 */
[----:B------:R-:W-:Y:S02]  /*1bd0*/  UISETP.NE.AND UP0, UPT, UR10, 0x1, UPT ;  /* 0x000000010a00788c */ /* 0x000fe4000bf05270 */
[----:B------:R-:W-:Y:S01]  /*1be0*/  UIMAD.WIDE.U32 UR6, UR4, UR11, URZ ;  /* 0x0000000b040672a5 */ /* 0x000fe2000f8e00ff */
[----:B------:R-:W1:Y:S01]  /*1bf0*/  LDCU.64 UR24, c[0x0][0x4d0] ;  /* 0x00009a00ff1877ac */ /* 0x000e620008000a00 */
[----:B------:R-:W-:-:S05]  /*1c00*/  UIADD3 UR42, UPT, UPT, UR56, UR31, URZ ;  /* 0x0000001f382a7290 */ /* 0x000fca000fffe0ff */
[----:B------:R-:W-:Y:S01]  /*1c10*/  UMOV UR6, UR7 ;  /* 0x0000000700067c82 */ /* 0x000fe20008000000 */
[----:B------:R-:W-:Y:S02]  /*1c20*/  UIADD3 UR7, UPT, UPT, -UR4, URZ, URZ ;  /* 0x000000ff04077290 */ /* 0x000fe4000fffe1ff */
[----:B----4-:R-:W-:Y:S02]  /*1c30*/  USHF.R.U32.HI UR6, URZ, UR8, UR6 ;  /* 0x00000008ff067299 */ /* 0x010fe40008011606 */
[----:B------:R-:W-:Y:S02]  /*1c40*/  UIADD3 UR8, UPT, UPT, -UR5, URZ, URZ ;  /* 0x000000ff05087290 */ /* 0x000fe4000fffe1ff */
[----:B------:R-:W-:Y:S02]  /*1c50*/  USEL UR14, UR4, UR6, !UP0 ;  /* 0x00000006040e7287 */ /* 0x000fe4000c000000 */
[----:B------:R-:W-:Y:S02]  /*1c60*/  UIMAD UR7, UR15, UR7, UR5 ;  /* 0x000000070f0772a4 */ /* 0x000fe4000f8e0205 */
[----:B------:R-:W-:-:S02]  /*1c70*/  UIADD3 UR6, UPT, UPT, -UR14, URZ, URZ ;  /* 0x000000ff0e067290 */ /* 0x000fc4000fffe1ff */
[----:B------:R-:W-:Y:S02]  /*1c80*/  UIMAD UR8, UR12, UR8, UR43 ;  /* 0x000000080c0872a4 */ /* 0x000fe4000f8e022b */
[----:B------:R-:W-:Y:S02]  /*1c90*/  UIMAD UR13, UR10, UR6, UR4 ;  /* 0x000000060a0d72a4 */ /* 0x000fe4000f8e0204 */
[----:B-1----:R-:W-:Y:S02]  /*1ca0*/  UIMAD UR11, UR8, UR20, UR9 ;  /* 0x00000014080b72a4 */ /* 0x002fe4000f8e0209 */
[----:B------:R-:W-:Y:S01]  /*1cb0*/  UIMAD UR12, UR7, UR21, UR16 ;  /* 0x00000015070c72a4 */ /* 0x000fe2000f8e0210 */
[----:B------:R-:W1:Y:S02]  /*1cc0*/  LDCU.64 UR4, c[0x0][0x4f8] ;  /* 0x00009f00ff0477ac */ /* 0x000e640008000a00 */
[----:B------:R-:W4:Y:S01]  /*1cd0*/  LDCU UR6, c[0x0][0x500] ;  /* 0x0000a000ff0677ac */ /* 0x000f220008000800 */
[----:B------:R-:W-:Y:S01]  /*1ce0*/  UIMAD UR13, UR13, UR18, UR17 ;  /* 0x000000120d0d72a4 */ /* 0x000fe2000f8e0211 */
[----:B------:R-:W-:Y:S01]  /*1cf0*/  UMOV UR26, URZ ;  /* 0x000000ff001a7c82 */ /* 0x000fe20008000000 */
[----:B------:R-:W-:Y:S01]  /*1d00*/  UMOV UR7, UR30 ;  /* 0x0000001e00077c82 */ /* 0x000fe20008000000 */
[----:B------:R-:W-:Y:S01]  /*1d10*/  UMOV UR20, URZ ;  /* 0x000000ff00147c82 */ /* 0x000fe20008000000 */
[----:B------:R-:W-:Y:S01]  /*1d20*/  UMOV UR21, URZ ;  /* 0x000000ff00157c82 */ /* 0x000fe20008000000 */
[----:B---3--:R-:W-:-:S07]  /*1d30*/  UMOV UR22, URZ ;  /* 0x000000ff00167c82 */ /* 0x008fce0008000000 */
.L_x_29:
[----:B------:R-:W-:Y:S01]  /*1d40*/  @!P3 MOV R4, 0x2000 ;  /* 0x000020000004b802 */ /* 0x000fe20000000f00 */
[----:B------:R-:W-:Y:S01]  /*1d50*/  ULEA UR9, UR7, UR29, 0x3 ;  /* 0x0000001d07097291 */ /* 0x000fe2000f8e18ff */
[----:B--2---:R-:W-:Y:S11]  /*1d60*/  @P0 BRA `(.L_x_24) ;  /* 0x00000000000c0947 */ /* 0x004ff60003800000 */
[----:B------:R-:W-:Y:S04]  /*1d70*/  SHF.L.U32 R5, R3, 0x1f, RZ ;  /* 0x0000001f03057819 */ /* 0x000fe800000006ff */
[----:B------:R-:W2:Y:S02]  /*1d80*/  SYNCS.PHASECHK.TRANS64.TRYWAIT P0, [UR9+0xd0], R5 ;  /* 0x0000d005ff0075a7 */ /* 0x000ea40008001109 */
[----:B--2---:R-:W-:Y:S05]  /*1d90*/  @!P0 BRA `(.L_x_25) ;  /* 0x0000006800cc8947 */ /* 0x004fea0003800000 */
.L_x_24:
[----:B------:R3:W-:Y:S01]  /*1da0*/  @!P3 SYNCS.ARRIVE.TRANS64 RZ, [UR9], R4 ;  /* 0x00000004ffffb9a7 */ /* 0x0007e20008000009 */
[----:B------:R-:W-:Y:S04]  /*1db0*/  ULOP3.LUT UR8, UR37, 0x2, URZ, 0xfc, !UPT ;  /* 0x0000000225087892 */ /* 0x000fe8000f8efcff */
[----:B------:R-:W-:Y:S09]  /*1dc0*/  UISETP.NE.AND UP0, UPT, UR8, 0x2, UPT ;  /* 0x000000020800788c */ /* 0x000ff2000bf05270 */
[----:B------:R-:W-:Y:S05]  /*1dd0*/  BRA.U UP0, `(.L_x_26) ;  /* 0x0000000100047547 */ /* 0x000fea000b800000 */
[----:B-1--4-:R-:W-:Y:S05]  /*1de0*/  BPT.TRAP 0x1 ;  /* 0x000000040000795c */ /* 0x012fea0000300000 */
.L_x_26:
[----:B------:R-:W-:Y:S04]  /*1df0*/  BSSY.RECONVERGENT B0, `(.L_x_27) ;  /* 0x0000003000007945 */ /* 0x000fe80003800200 */
[----:B------:R-:W-:Y:S05]  /*1e00*/  @P2 BRA `(.L_x_28) ;  /* 0x0000000000042947 */ /* 0x000fea0003800000 */
[----:B-1--4-:R-:W-:Y:S05]  /*1e10*/  BPT.TRAP 0x1 ;  /* 0x000000040000795c */ /* 0x012fea0000300000 */
.L_x_28:
[----:B-1--4-:R-:W-:Y:S05]  /*1e20*/  BSYNC.RECONVERGENT B0 ;  /* 0x0000000000007941 */ /* 0x012fea0003800200 */
.L_x_27:
[----:B------:R-:W-:Y:S02]  /*1e30*/  UIADD3 UR8, UPT, UPT, UR7, 0x1, URZ ;  /* 0x0000000107087890 */ /* 0x000fe4000fffe0ff */
[----:B------:R-:W-:Y:S02]  /*1e40*/  UIMAD UR15, UR20, UR23, UR4 ;  /* 0x00000017140f72a4 */ /* 0x000fe4000f8e0204 */
[----:B------:R-:W-:Y:S02]  /*1e50*/  UISETP.NE.AND UP0, UPT, UR8, 0x1a, UPT ;  /* 0x0000001a0800788c */ /* 0x000fe4000bf05270 */
[----:B------:R-:W-:Y:S02]  /*1e60*/  ULEA UR16, UR7, UR38, 0xb ;  /* 0x0000002607107291 */ /* 0x000fe4000f8e58ff */
[----:B------:R-:W-:Y:S02]  /*1e70*/  USEL UR10, URZ, 0x1, UP0 ;  /* 0x00000001ff0a7887 */ /* 0x000fe40008000000 */
[----:B------:R-:W-:Y:S02]  /*1e80*/  USEL UR30, UR8, URZ, UP0 ;  /* 0x000000ff081e7287 */ /* 0x000fe40008000000 */
[----:B------:R-:W-:Y:S02]  /*1e90*/  ULEA UR17, UR7, UR29, 0xc ;  /* 0x0000001d07117291 */ /* 0x000fe4000f8e60ff */
[----:B------:R-:W-:Y:S01]  /*1ea0*/  ULEA UR8, UR30, UR29, 0x3 ;  /* 0x0000001d1e087291 */ /* 0x000fe2000f8e18ff */
[----:B------:R-:W-:Y:S01]  /*1eb0*/  LOP3.LUT R3, R3, UR10, RZ, 0x3c, !PT ;  /* 0x0000000a03037c12 */ /* 0x000fe2000f8e3cff */
[----:B------:R-:W-:Y:S02]  /*1ec0*/  UIADD3 UR34, UP0, UPT, UR44, 0x80, URZ ;  /* 0x000000802c227890 */ /* 0x000fe4000ff1e0ff */
[----:B------:R-:W-:Y:S01]  /*1ed0*/  USHF.L.U32 UR10, UR26, 0x5, URZ ;  /* 0x000000051a0a7899 */ /* 0x000fe200080006ff */
[----:B--2---:R-:W-:Y:S01]  /*1ee0*/  SHF.L.U32 R0, R3, 0x1f, RZ ;  /* 0x0000001f03007819 */ /* 0x004fe200000006ff */
[----:B------:R-:W-:Y:S02]  /*1ef0*/  UIADD3.X UR35, UPT, UPT, URZ, UR45, URZ, UP0, !UPT ;  /* 0x0000002dff237290 */ /* 0x000fe400087fe4ff */
[----:B------:R-:W-:Y:S01]  /*1f00*/  UIADD3 UR32, UP3, UPT, UR44, 0x200, URZ ;  /* 0x000002002c207890 */ /* 0x000fe2000ff7e0ff */
[----:B------:R1:W2:Y:S01]  /*1f10*/  SYNCS.PHASECHK.TRANS64.TRYWAIT P0, [UR8+0xd0], R0 ;  /* 0x0000d000ff0075a7 */ /* 0x0002a20008001108 */
[----:B------:R-:W-:Y:S02]  /*1f20*/  UIMAD UR8, UR21, UR24, UR5 ;  /* 0x00000018150872a4 */ /* 0x000fe4000f8e0205 */
[----:B------:R-:W-:Y:S02]  /*1f30*/  UIMAD UR7, UR22, UR25, UR6 ;  /* 0x00000019160772a4 */ /* 0x000fe4000f8e0206 */
[----:B------:R-:W-:Y:S02]  /*1f40*/  ULEA UR15, UR8, UR15, 0x5 ;  /* 0x0000000f080f7291 */ /* 0x000fe4000f8e28ff */
[----:B------:R-:W-:Y:S02]  /*1f50*/  UIADD3 UR8, UPT, UPT, UR17, 0x3600, URZ ;  /* 0x0000360011087890 */ /* 0x000fe4000fffe0ff */
[----:B------:R-:W-:Y:S02]  /*1f60*/  ULEA UR7, UR7, UR15, 0xa ;  /* 0x0000000f07077291 */ /* 0x000fe4000f8e50ff */
[----:B------:R-:W-:Y:S02]  /*1f70*/  ULEA UR16, UR16, UR29, 0x1 ;  /* 0x0000001d10107291 */ /* 0x000fe4000f8e08ff */
[----:B------:R-:W-:Y:S02]  /*1f80*/  UPRMT UR7, UR7, 0x5410, URZ ;  /* 0x0000541007077896 */ /* 0x000fe400080000ff */
[----:B------:R-:W-:Y:S02]  /*1f90*/  UIADD3.X UR33, UPT, UPT, URZ, UR45, URZ, UP3, !UPT ;  /* 0x0000002dff217290 */ /* 0x000fe40009ffe4ff */
[----:B------:R-:W-:Y:S02]  /*1fa0*/  UIADD3 UR16, UPT, UPT, UR16, 0x1d600, URZ ;  /* 0x0001d60010107890 */ /* 0x000fe4000fffe0ff */
[----:B------:R-:W-:Y:S02]  /*1fb0*/  UIADD3 UR36, UPT, UPT, UR20, 0x1, URZ ;  /* 0x0000000114247890 */ /* 0x000fe4000fffe0ff */
[----:B------:R-:W-:Y:S01]  /*1fc0*/  UIADD3 UR28, UPT, UPT, UR21, 0x1, URZ ;  /* 0x00000001151c7890 */ /* 0x000fe2000fffe0ff */
[----:B------:R4:W-:Y:S01]  /*1fd0*/  UTMALDG.5D.IM2COL [UR8], [UR34], UR7 ;  /* 0x00000008220073b4 */ /* 0x0009e20008060007 */
[----:B------:R-:W-:Y:S02]  /*1fe0*/  UISETP.NE.AND UP2, UPT, UR36, UR51, UPT ;  /* 0x000000332400728c */ /* 0x000fe4000bf45270 */
[----:B------:R-:W-:Y:S02]  /*1ff0*/  UIADD3 UR27, UPT, UPT, UR22, 0x1, URZ ;  /* 0x00000001161b7890 */ /* 0x000fe4000fffe0ff */
[----:B------:R-:W-:Y:S01]  /*2000*/  UIADD3 UR31, UPT, UPT, UR31, 0x1, URZ ;  /* 0x000000011f1f7890 */ /* 0x000fe2000fffe0ff */
[----:B------:R-:W-:Y:S01]  /*2010*/  UMOV UR48, 0x30000 ;  /* 0x0003000000307882 */ /* 0x000fe20000000000 */
[----:B------:R-:W-:Y:S01]  /*2020*/  UMOV UR46, 0x0 ;  /* 0x00000000002e7882 */ /* 0x000fe20000000000 */
[----:B------:R-:W-:Y:S01]  /*2030*/  UMOV UR47, 0x10000000 ;  /* 0x10000000002f7882 */ /* 0x000fe20000000000 */
[----:B------:R-:W-:Y:S01]  /*2040*/  UMOV UR17, UR9 ;  /* 0x0000000900117c82 */ /* 0x000fe20008000000 */
[----:B------:R-:W-:Y:S02]  /*2050*/  UMOV UR18, UR10 ;  /* 0x0000000a00127c82 */ /* 0x000fe40008000000 */
[----:B------:R-:W-:Y:S01]  /*2060*/  @UP2 UIADD3 UR28, UPT, UPT, UR21, URZ, URZ ;  /* 0x000000ff151c2290 */ /* 0x000fe2000fffe0ff */
[----:B------:R3:W-:Y:S03]  /*2070*/  UTMALDG.5D.MULTICAST [UR16], [UR32], UR48, desc[UR46] ;  /* 0x00002e10200073b4 */ /* 0x0007e60008021830 */
[----:B------:R-:W-:Y:S11]  /*2080*/  UISETP.NE.AND UP1, UPT, UR28, UR40, UPT ;  /* 0x000000281c00728c */ /* 0x000ff6000bf25270 */
[----:B------:R-:W-:Y:S04]  /*2090*/  @UP1 UIADD3 UR27, UPT, UPT, UR22, URZ, URZ ;  /* 0x000000ff161b1290 */ /* 0x000fe8000fffe0ff */
[----:B------:R-:W-:Y:S02]  /*20a0*/  UISETP.NE.AND UP0, UPT, UR27, UR41, UPT ;  /* 0x000000291b00728c */ /* 0x000fe4000bf05270 */
[----:B----4-:R-:W-:Y:S09]  /*20b0*/  UIADD3 UR8, UPT, UPT, UR26, 0x1, URZ ;  /* 0x000000011a087890 */ /* 0x010ff2000fffe0ff */
[----:B------:R-:W-:Y:S01]  /*20c0*/  @UP0 UIADD3 UR8, UPT, UPT, UR26, URZ, URZ ;  /* 0x000000ff1a080290 */ /* 0x000fe2000fffe0ff */
[----:B------:R-:W-:Y:S06]  /*20d0*/  UMOV UR7, UR30 ;  /* 0x0000001e00077c82 */ /* 0x000fec0008000000 */
[----:B------:R-:W-:Y:S01]  /*20e0*/  UMOV UR26, UR8 ;  /* 0x00000008001a7c82 */ /* 0x000fe20008000000 */
[----:B---3--:R-:W-:Y:S02]  /*20f0*/  USEL UR22, UR27, URZ, UP0 ;  /* 0x000000ff1b167287 */ /* 0x008fe40008000000 */
[----:B------:R-:W-:Y:S02]  /*2100*/  UISETP.NE.AND UP0, UPT, UR31, UR42, UPT ;  /* 0x0000002a1f00728c */ /* 0x000fe4000bf05270 */
[----:B------:R-:W-:Y:S02]  /*2110*/  USEL UR20, UR36, URZ, UP2 ;  /* 0x000000ff24147287 */ /* 0x000fe40009000000 */
[----:B------:R-:W-:Y:S05]  /*2120*/  USEL UR21, UR28, URZ, UP1 ;  /* 0x000000ff1c157287 */ /* 0x000fea0008800000 */
[----:B-1----:R-:W-:Y:S07]  /*2130*/  BRA.U UP0, `(.L_x_29) ;  /* 0xfffffffd00007547 */ /* 0x002fee000b83ffff */
.L_x_23:
[----:B------:R-:W-:Y:S01]  /*2140*/  ULEA UR4, UR30, UR29, 0x3 ;  /* 0x0000001d1e047291 */ /* 0x000fe2000f8e18ff */
[----:B-1----:R-:W-:Y:S01]  /*2150*/  SHF.L.U32 R0, R3, 0x1f, RZ ;  /* 0x0000001f03007819 */ /* 0x002fe200000006ff */
[----:B------:R-:W-:Y:S01]  /*2160*/  @!P1 SYNCS.ARRIVE.TRANS64.A1T0 RZ, [UR29+0x1d8], RZ ;  /* 0x0001d8ffffff99a7 */ /* 0x000fe2000810001d */
[----:B------:R-:W-:-:S06]  /*2170*/  UISETP.GE.AND UP0, UPT, UR52, 0x1, UPT ;  /* 0x000000013400788c */ /* 0x000fcc000bf06270 */
[----:B--2---:R1:W2:Y:S03]  /*2180*/  SYNCS.PHASECHK.TRANS64.TRYWAIT P0, [UR4+0xd0], R0 ;  /* 0x0000d000ff0075a7 */ /* 0x0042a60008001104 */
[----:B------:R-:W-:Y:S05]  /*2190*/  BRA.U !UP0, `(.L_x_30) ;  /* 0x0000000508a07547 */ /* 0x000fea000b800000 */
[----:B------:R-:W3:Y:S01]  /*21a0*/  LDCU.128 UR8, c[0x0][0x480] ;  /* 0x00009000ff0877ac */ /* 0x000ee20008000c00 */
[----:B------:R-:W4:Y:S01]  /*21b0*/  LDCU.128 UR32, c[0x0][0x490] ;  /* 0x00009200ff2077ac */ /* 0x000f220008000c00 */
[----:B------:R-:W1:Y:S01]  /*21c0*/  LDCU UR13, c[0x0][0x4c8] ;  /* 0x00009900ff0d77ac */ /* 0x000e620008000800 */
        /* <DEDUP_REMOVED lines=14> */
[----:B------:R-:W4:Y:S03]  /*22b0*/  LDCU.64 UR32, c[0x0][0x4c0] ;  /* 0x00009800ff2077ac */ /* 0x000f260008000a00 */
[----:B------:R-:W-:-:S02]  /*22c0*/  USEL UR4, UR5, UR4, !UP0 ;  /* 0x0000000405047287 */ /* 0x000fc4000c000000 */
[----:B------:R-:W-:Y:S02]  /*22d0*/  UISETP.NE.AND UP0, UPT, UR34, 0x1, UPT ;  /* 0x000000012200788c */ /* 0x000fe4000bf05270 */
[----:B------:R-:W-:Y:S01]  /*22e0*/  UIMAD.WIDE.U32 UR6, UR4, UR35, URZ ;  /* 0x00000023040672a5 */ /* 0x000fe2000f8e00ff */
[----:B------:R-:W1:Y:S01]  /*22f0*/  LDCU.64 UR24, c[0x0][0x4d0] ;  /* 0x00009a00ff1877ac */ /* 0x000e620008000a00 */
[----:B------:R-:W-:-:S05]  /*2300*/  UIADD3 UR42, UPT, UPT, UR52, UR42, URZ ;  /* 0x0000002a342a7290 */ /* 0x000fca000fffe0ff */
[----:B------:R-:W-:Y:S01]  /*2310*/  UMOV UR6, UR7 ;  /* 0x0000000700067c82 */ /* 0x000fe20008000000 */
[----:B------:R-:W-:Y:S02]  /*2320*/  UIADD3 UR7, UPT, UPT, -UR5, URZ, URZ ;  /* 0x000000ff05077290 */ /* 0x000fe4000fffe1ff */
[----:B---3--:R-:W-:Y:S02]  /*2330*/  USHF.R.U32.HI UR6, URZ, UR9, UR6 ;  /* 0x00000009ff067299 */ /* 0x008fe40008011606 */
[----:B------:R-:W-:Y:S02]  /*2340*/  UIMAD UR7, UR8, UR7, UR43 ;  /* 0x00000007080772a4 */ /* 0x000fe4000f8e022b */
[----:B------:R-:W-:Y:S02]  /*2350*/  USEL UR14, UR4, UR6, !UP0 ;  /* 0x00000006040e7287 */ /* 0x000fe4000c000000 */
[----:B------:R-:W-:Y:S02]  /*2360*/  UIADD3 UR6, UPT, UPT, -UR4, URZ, URZ ;  /* 0x000000ff04067290 */ /* 0x000fe4000fffe1ff */
[----:B------:R-:W-:-:S02]  /*2370*/  UIADD3 UR9, UPT, UPT, -UR14, URZ, URZ ;  /* 0x000000ff0e097290 */ /* 0x000fc4000fffe1ff */
[----:B------:R-:W-:Y:S02]  /*2380*/  UIMAD UR12, UR11, UR6, UR5 ;  /* 0x000000060b0c72a4 */ /* 0x000fe4000f8e0205 */
[----:B------:R-:W-:Y:S02]  /*2390*/  UIMAD UR9, UR34, UR9, UR4 ;  /* 0x00000009220972a4 */ /* 0x000fe4000f8e0204 */
[----:B----4-:R-:W-:Y:S01]  /*23a0*/  UIMAD UR11, UR7, UR32, UR10 ;  /* 0x00000020070b72a4 */ /* 0x010fe2000f8e020a */
[----:B------:R-:W3:Y:S02]  /*23b0*/  LDCU.64 UR4, c[0x0][0x4f8] ;  /* 0x00009f00ff0477ac */ /* 0x000ee40008000a00 */
[----:B------:R-:W4:Y:S01]  /*23c0*/  LDCU UR6, c[0x0][0x500] ;  /* 0x0000a000ff0677ac */ /* 0x000f220008000800 */
[----:B-1----:R-:W-:Y:S02]  /*23d0*/  UIMAD UR12, UR12, UR33, UR16 ;  /* 0x000000210c0c72a4 */ /* 0x002fe4000f8e0210 */
[----:B------:R-:W-:Y:S01]  /*23e0*/  UIMAD UR13, UR9, UR13, UR17 ;  /* 0x0000000d090d72a4 */ /* 0x000fe2000f8e0211 */
[----:B------:R-:W-:Y:S01]  /*23f0*/  UMOV UR36, UR52 ;  /* 0x0000003400247c82 */ /* 0x000fe20008000000 */
[----:B------:R-:W-:-:S10]  /*2400*/  UMOV UR7, UR30 ;  /* 0x0000001e00077c82 */ /* 0x000fd40008000000 */
.L_x_36:
[----:B------:R-:W-:Y:S01]  /*2410*/  @!P3 MOV R4, 0x2000 ;  /* 0x000020000004b802 */ /* 0x000fe20000000f00 */
[----:B------:R-:W-:Y:S01]  /*2420*/  ULEA UR9, UR7, UR29, 0x3 ;  /* 0x0000001d07097291 */ /* 0x000fe2000f8e18ff */
[----:B--23--:R-:W-:Y:S11]  /*2430*/  @P0 BRA `(.L_x_31) ;  /* 0x00000000000c0947 */ /* 0x00cff60003800000 */
[----:B------:R-:W-:Y:S04]  /*2440*/  SHF.L.U32 R5, R3, 0x1f, RZ ;  /* 0x0000001f03057819 */ /* 0x000fe800000006ff */
[----:B------:R-:W1:Y:S02]  /*2450*/  SYNCS.PHASECHK.TRANS64.TRYWAIT P0, [UR9+0xd0], R5 ;  /* 0x0000d005ff0075a7 */ /* 0x000e640008001109 */
[----:B-1----:R-:W-:Y:S05]  /*2460*/  @!P0 BRA `(.L_x_32) ;  /* 0x0000006400308947 */ /* 0x002fea0003800000 */
.L_x_31:
[----:B------:R2:W-:Y:S01]  /*2470*/  @!P3 SYNCS.ARRIVE.TRANS64 RZ, [UR9], R4 ;  /* 0x00000004ffffb9a7 */ /* 0x0005e20008000009 */
[----:B------:R-:W-:Y:S04]  /*2480*/  ULOP3.LUT UR8, UR37, 0x2, URZ, 0xfc, !UPT ;  /* 0x0000000225087892 */ /* 0x000fe8000f8efcff */
[----:B------:R-:W-:Y:S09]  /*2490*/  UISETP.NE.AND UP0, UPT, UR8, 0x2, UPT ;  /* 0x000000020800788c */ /* 0x000ff2000bf05270 */
[----:B------:R-:W-:Y:S05]  /*24a0*/  BRA.U UP0, `(.L_x_33) ;  /* 0x0000000100047547 */ /* 0x000fea000b800000 */
[----:B---34-:R-:W-:Y:S05]  /*24b0*/  BPT.TRAP 0x1 ;  /* 0x000000040000795c */ /* 0x018fea0000300000 */
.L_x_33:
[----:B------:R-:W-:Y:S04]  /*24c0*/  BSSY.RECONVERGENT B0, `(.L_x_34) ;  /* 0x0000003000007945 */ /* 0x000fe80003800200 */
[----:B------:R-:W-:Y:S05]  /*24d0*/  @P2 BRA `(.L_x_35) ;  /* 0x0000000000042947 */ /* 0x000fea0003800000 */
[----:B---34-:R-:W-:Y:S05]  /*24e0*/  BPT.TRAP 0x1 ;  /* 0x000000040000795c */ /* 0x018fea0000300000 */
.L_x_35:
[----:B---34-:R-:W-:Y:S05]  /*24f0*/  BSYNC.RECONVERGENT B0 ;  /* 0x0000000000007941 */ /* 0x018fea0003800200 */
.L_x_34:
[----:B------:R-:W-:Y:S02]  /*2500*/  UIADD3 UR8, UPT, UPT, UR7, 0x1, URZ ;  /* 0x0000000107087890 */ /* 0x000fe4000fffe0ff */
[----:B------:R-:W-:Y:S02]  /*2510*/  UIMAD UR16, UR20, UR23, UR4 ;  /* 0x00000017141072a4 */ /* 0x000fe4000f8e0204 */
[----:B------:R-:W-:Y:S02]  /*2520*/  UISETP.NE.AND UP0, UPT, UR8, 0x1a, UPT ;  /* 0x0000001a0800788c */ /* 0x000fe4000bf05270 */
[----:B------:R-:W-:Y:S02]  /*2530*/  UIMAD UR15, UR21, UR24, UR5 ;  /* 0x00000018150f72a4 */ /* 0x000fe4000f8e0205 */
[----:B------:R-:W-:Y:S02]  /*2540*/  USEL UR10, URZ, 0x1, UP0 ;  /* 0x00000001ff0a7887 */ /* 0x000fe40008000000 */
[----:B------:R-:W-:Y:S02]  /*2550*/  USEL UR30, UR8, URZ, UP0 ;  /* 0x000000ff081e7287 */ /* 0x000fe40008000000 */
[----:B------:R-:W-:Y:S02]  /*2560*/  ULEA UR18, UR7, UR38, 0xb ;  /* 0x0000002607127291 */ /* 0x000fe4000f8e58ff */
[----:B------:R-:W-:Y:S01]  /*2570*/  ULEA UR8, UR30, UR29, 0x3 ;  /* 0x0000001d1e087291 */ /* 0x000fe2000f8e18ff */
[----:B------:R-:W-:Y:S01]  /*2580*/  LOP3.LUT R3, R3, UR10, RZ, 0x3c, !PT ;  /* 0x0000000a03037c12 */ /* 0x000fe2000f8e3cff */
[----:B------:R-:W-:Y:S02]  /*2590*/  ULEA UR15, UR15, UR16, 0x5 ;  /* 0x000000100f0f7291 */ /* 0x000fe4000f8e28ff */
[----:B------:R-:W-:Y:S01]  /*25a0*/  UIADD3 UR34, UP0, UPT, UR44, 0x80, URZ ;  /* 0x000000802c227890 */ /* 0x000fe2000ff1e0ff */
[----:B-1----:R-:W-:Y:S01]  /*25b0*/  SHF.L.U32 R0, R3, 0x1f, RZ ;  /* 0x0000001f03007819 */ /* 0x002fe200000006ff */
[----:B------:R-:W-:Y:S02]  /*25c0*/  USHF.L.U32 UR10, UR26, 0x5, URZ ;  /* 0x000000051a0a7899 */ /* 0x000fe400080006ff */
[----:B------:R-:W-:Y:S01]  /*25d0*/  UIADD3.X UR35, UPT, UPT, URZ, UR45, URZ, UP0, !UPT ;  /* 0x0000002dff237290 */ /* 0x000fe200087fe4ff */
[----:B------:R1:W3:Y:S01]  /*25e0*/  SYNCS.PHASECHK.TRANS64.TRYWAIT P0, [UR8+0xd0], R0 ;  /* 0x0000d000ff0075a7 */ /* 0x0002e20008001108 */
[----:B------:R-:W-:Y:S02]  /*25f0*/  ULEA UR8, UR7, UR29, 0xc ;  /* 0x0000001d07087291 */ /* 0x000fe4000f8e60ff */
[----:B------:R-:W-:Y:S02]  /*2600*/  UIMAD UR7, UR22, UR25, UR6 ;  /* 0x00000019160772a4 */ /* 0x000fe4000f8e0206 */
[----:B------:R-:W-:Y:S02]  /*2610*/  UIADD3 UR8, UPT, UPT, UR8, 0x3600, URZ ;  /* 0x0000360008087890 */ /* 0x000fe4000fffe0ff */
[----:B------:R-:W-:Y:S02]  /*2620*/  ULEA UR7, UR7, UR15, 0xa ;  /* 0x0000000f07077291 */ /* 0x000fe4000f8e50ff */
[----:B------:R-:W-:Y:S02]  /*2630*/  UIADD3 UR32, UP3, UPT, UR44, 0x200, URZ ;  /* 0x000002002c207890 */ /* 0x000fe4000ff7e0ff */
[----:B------:R-:W-:Y:S02]  /*2640*/  UPRMT UR7, UR7, 0x5410, URZ ;  /* 0x0000541007077896 */ /* 0x000fe400080000ff */
[----:B------:R-:W-:Y:S02]  /*2650*/  ULEA UR18, UR18, UR29, 0x1 ;  /* 0x0000001d12127291 */ /* 0x000fe4000f8e08ff */
[----:B------:R-:W-:Y:S02]  /*2660*/  UIADD3.X UR33, UPT, UPT, URZ, UR45, URZ, UP3, !UPT ;  /* 0x0000002dff217290 */ /* 0x000fe40009ffe4ff */
[----:B------:R-:W-:Y:S02]  /*2670*/  UIADD3 UR16, UPT, UPT, UR18, 0x1d600, URZ ;  /* 0x0001d60012107890 */ /* 0x000fe4000fffe0ff */
[----:B------:R-:W-:Y:S01]  /*2680*/  UIADD3 UR31, UPT, UPT, UR20, 0x1, URZ ;  /* 0x00000001141f7890 */ /* 0x000fe2000fffe0ff */
[----:B------:R4:W-:Y:S01]  /*2690*/  UTMALDG.5D.IM2COL [UR8], [UR34], UR7 ;  /* 0x00000008220073b4 */ /* 0x0009e20008060007 */
[----:B------:R-:W-:Y:S02]  /*26a0*/  UIADD3 UR28, UPT, UPT, UR21, 0x1, URZ ;  /* 0x00000001151c7890 */ /* 0x000fe4000fffe0ff */
[----:B------:R-:W-:Y:S02]  /*26b0*/  UISETP.NE.AND UP2, UPT, UR31, UR48, UPT ;  /* 0x000000301f00728c */ /* 0x000fe4000bf45270 */
[----:B------:R-:W-:Y:S01]  /*26c0*/  UIADD3 UR27, UPT, UPT, UR22, 0x1, URZ ;  /* 0x00000001161b7890 */ /* 0x000fe2000fffe0ff */
[----:B------:R-:W-:Y:S01]  /*26d0*/  UMOV UR43, 0x30000 ;  /* 0x00030000002b7882 */ /* 0x000fe20000000000 */
[----:B------:R-:W-:Y:S01]  /*26e0*/  UMOV UR46, 0x0 ;  /* 0x00000000002e7882 */ /* 0x000fe20000000000 */
[----:B------:R-:W-:Y:S01]  /*26f0*/  UMOV UR47, 0x10000000 ;  /* 0x10000000002f7882 */ /* 0x000fe20000000000 */
[----:B------:R-:W-:Y:S01]  /*2700*/  UMOV UR17, UR9 ;  /* 0x0000000900117c82 */ /* 0x000fe20008000000 */
[----:B------:R-:W-:Y:S02]  /*2710*/  UMOV UR18, UR10 ;  /* 0x0000000a00127c82 */ /* 0x000fe40008000000 */
[----:B------:R2:W-:Y:S02]  /*2720*/  UTMALDG.5D.MULTICAST [UR16], [UR32], UR43, desc[UR46] ;  /* 0x00002e10200073b4 */ /* 0x0005e4000802182b */
[----:B------:R-:W-:Y:S04]  /*2730*/  @UP2 UIADD3 UR28, UPT, UPT, UR21, URZ, URZ ;  /* 0x000000ff151c2290 */ /* 0x000fe8000fffe0ff */
[----:B------:R-:W-:Y:S11]  /*2740*/  UISETP.NE.AND UP1, UPT, UR28, UR40, UPT ;  /* 0x000000281c00728c */ /* 0x000ff6000bf25270 */
[----:B------:R-:W-:Y:S04]  /*2750*/  @UP1 UIADD3 UR27, UPT, UPT, UR22, URZ, URZ ;  /* 0x000000ff161b1290 */ /* 0x000fe8000fffe0ff */
[----:B------:R-:W-:Y:S02]  /*2760*/  UISETP.NE.AND UP0, UPT, UR27, UR41, UPT ;  /* 0x000000291b00728c */ /* 0x000fe4000bf05270 */
[----:B----4-:R-:W-:Y:S02]  /*2770*/  UIADD3 UR8, UPT, UPT, UR26, 0x1, URZ ;  /* 0x000000011a087890 */ /* 0x010fe4000fffe0ff */
[----:B------:R-:W-:Y:S07]  /*2780*/  UIADD3 UR7, UPT, UPT, UR36, -0x1, URZ ;  /* 0xffffffff24077890 */ /* 0x000fee000fffe0ff */
[----:B------:R-:W-:Y:S07]  /*2790*/  @UP0 UIADD3 UR8, UPT, UPT, UR26, URZ, URZ ;  /* 0x000000ff1a080290 */ /* 0x000fee000fffe0ff */
[----:B------:R-:W-:Y:S01]  /*27a0*/  UMOV UR26, UR8 ;  /* 0x00000008001a7c82 */ /* 0x000fe20008000000 */
[----:B--2---:R-:W-:Y:S02]  /*27b0*/  USEL UR22, UR27, URZ, UP0 ;  /* 0x000000ff1b167287 */ /* 0x004fe40008000000 */
[----:B------:R-:W-:Y:S02]  /*27c0*/  UISETP.GT.U32.AND UP0, UPT, UR36, 0x1, UPT ;  /* 0x000000012400788c */ /* 0x000fe4000bf04070 */
[----:B------:R-:W-:Y:S02]  /*27d0*/  USEL UR20, UR31, URZ, UP2 ;  /* 0x000000ff1f147287 */ /* 0x000fe40009000000 */
[----:B------:R-:W-:Y:S01]  /*27e0*/  USEL UR21, UR28, URZ, UP1 ;  /* 0x000000ff1c157287 */ /* 0x000fe20008800000 */
[----:B------:R-:W-:Y:S01]  /*27f0*/  UMOV UR36, UR7 ;  /* 0x0000000700247c82 */ /* 0x000fe20008000000 */
[----:B------:R-:W-:Y:S03]  /*2800*/  UMOV UR7, UR30 ;  /* 0x0000001e00077c82 */ /* 0x000fe60008000000 */
[----:B-1----:R-:W-:Y:S07]  /*2810*/  BRA.U UP0, `(.L_x_36) ;  /* 0xfffffff900fc7547 */ /* 0x002fee000b83ffff */
.L_x_30:
[----:B------:R-:W-:Y:S01]  /*2820*/  SHF.L.U32 R4, R2, 0x1f, RZ ;  /* 0x0000001f02047819 */ /* 0x000fe200000006ff */
[----:B------:R-:W-:-:S03]  /*2830*/  NOP ;  /* 0x0000000000007918 */ /* 0x000fc60000000000 */
[----:B--23--:R-:W2:Y:S02]  /*2840*/  SYNCS.PHASECHK.TRANS64.TRYWAIT P0, [UR29+0x1e0], R4 ;  /* 0x0001e004ff0075a7 */ /* 0x00cea4000800111d */
[----:B--2---:R-:W-:Y:S05]  /*2850*/  @!P0 BRA `(.L_x_37) ;  /* 0x00000060004c8947 */ /* 0x004fea0003800000 */
.L_x_140:
[----:B-1----:R-:W1:Y:S01]  /*2860*/  LDS.128 R4, [UR29+0x220] ;  /* 0x0002201dff047984 */ /* 0x002e620008000c00 */
[----:B------:R-:W-:Y:S02]  /*2870*/  UIADD3 UR4, UPT, UPT, UR29, 0x1e8, URZ ;  /* 0x000001e81d047890 */ /* 0x000fe4000fffe0ff */
[----:B------:R-:W-:Y:S01]  /*2880*/  UISETP.GE.AND UP0, UPT, UR39, 0x1, UPT ;  /* 0x000000012700788c */ /* 0x000fe2000bf06270 */
[----:B------:R-:W-:Y:S01]  /*2890*/  @!PT LDS RZ, [RZ] ;  /* 0x00000000fffff984 */ /* 0x000fe20000000800 */
[----:B------:R-:W-:Y:S01]  /*28a0*/  @!PT LDS RZ, [RZ] ;  /* 0x00000000fffff984 */ /* 0x000fe20000000800 */
[----:B------:R-:W-:Y:S01]  /*28b0*/  @!PT LDS RZ, [RZ] ;  /* 0x00000000fffff984 */ /* 0x000fe20000000800 */
[----:B------:R-:W-:Y:S01]  /*28c0*/  @!PT LDS RZ, [RZ] ;  /* 0x00000000fffff984 */ /* 0x000fe20000000800 */
[----:B------:R2:W-:Y:S06]  /*28d0*/  MEMBAR.ALL.CTA ;  /* 0x0000000000007992 */ /* 0x0005ec0000008000 */
[----:B--2---:R-:W2:Y:S01]  /*28e0*/  FENCE.VIEW.ASYNC.S ;  /* 0x00000000000073c6 */ /* 0x004ea20000000000 */
[----:B------:R-:W-:-:S09]  /*28f0*/  UPRMT UR4, URZ, 0x654, UR4 ;  /* 0x00000654ff047896 */ /* 0x000fd20008000004 */
[----:B--2---:R-:W-:Y:S01]  /*2900*/  SYNCS.ARRIVE.TRANS64.RED.A1T0 RZ, [UR4], RZ ;  /* 0x000000ffffff79a7 */ /* 0x004fe20008100404 */
[----:B-1----:R-:W-:-:S13]  /*2910*/  LOP3.LUT P0, RZ, R6, 0x1, RZ, 0xc0, !PT ;  /* 0x0000000106ff7812 */ /* 0x002fda000780c0ff */
[----:B------:R-:W-:Y:S01]  /*2920*/  VOTEU.ANY UP1, P0 ;  /* 0x0000000000ff7886 */ /* 0x000fe20000020100 */
[----:B------:R-:W-:-:S13]  /*2930*/  PLOP3.LUT P0, PT, PT, PT, UP1, 0x80, 0x8 ;  /* 0x000000000008781c */ /* 0x000fda0003f0f018 */
[----:B------:R-:W-:Y:S02]  /*2940*/  @P0 MOV R0, R4 ;  /* 0x0000000400000202 */ /* 0x000fe40000000f00 */
[----:B------:R-:W-:Y:S02]  /*2950*/  @P0 LOP3.LUT R4, R5, 0xffff, RZ, 0xc0, !PT ;  /* 0x0000ffff05040812 */ /* 0x000fe400078ec0ff */
[----:B------:R-:W-:Y:S02]  /*2960*/  @P0 R2UR UR6, R0 ;  /* 0x00000000000602ca */ /* 0x000fe400000e0000 */
[----:B------:R-:W-:-:S11]  /*2970*/  @P0 R2UR UR5, R4 ;  /* 0x00000000040502ca */ /* 0x000fd600000e0000 */
[----:B------:R-:W-:Y:S02]  /*2980*/  @UP1 UMOV UR50, UR6 ;  /* 0x0000000600321c82 */ /* 0x000fe40008000000 */
[----:B------:R-:W-:Y:S01]  /*2990*/  @UP1 UMOV UR49, UR5 ;  /* 0x0000000500311c82 */ /* 0x000fe20008000000 */
[----:B------:R-:W-:Y:S05]  /*29a0*/  BRA.U !UP0, `(.L_x_38) ;  /* 0x0000000108d47547 */ /* 0x000fea000b800000 */
[----:B------:R-:W1:Y:S01]  /*29b0*/  LDCU.128 UR16, c[0x0][0xc10] ;  /* 0x00018200ff1077ac */ /* 0x000e620008000c00 */
[----:B------:R-:W2:Y:S01]  /*29c0*/  LDCU UR21, c[0x0][0xc20] ;  /* 0x00018400ff1577ac */ /* 0x000ea20008000800 */
[----:B------:R-:W3:Y:S01]  /*29d0*/  LDCU UR20, c[0x0][0xc0c] ;  /* 0x00018180ff1477ac */ /* 0x000ee20008000800 */
[----:B------:R-:W4:Y:S01]  /*29e0*/  LDCU.64 UR12, c[0x0][0xc28] ;  /* 0x00018500ff0c77ac */ /* 0x000f220008000a00 */
[----:B------:R-:W-:Y:S02]  /*29f0*/  UISETP.NE.AND UP3, UPT, UR39, 0x1, UPT ;  /* 0x000000012700788c */ /* 0x000fe4000bf65270 */
[----:B-1----:R-:W-:Y:S02]  /*2a00*/  UIMAD.WIDE.U32 UR4, UR53, UR19, URZ ;  /* 0x00000013350472a5 */ /* 0x002fe4000f8e00ff */
[----:B------:R-:W-:Y:S02]  /*2a10*/  UIMAD.WIDE.U32 UR6, UR54, UR16, URZ ;  /* 0x00000010360672a5 */ /* 0x000fe4000f8e00ff */
[----:B------:R-:W-:-:S02]  /*2a20*/  UISETP.NE.AND UP0, UPT, UR18, 0x1, UPT ;  /* 0x000000011200788c */ /* 0x000fc4000bf05270 */
[----:B------:R-:W-:Y:S01]  /*2a30*/  UIMAD.WIDE.U32 UR14, UR49, UR19, URZ ;  /* 0x00000013310e72a5 */ /* 0x000fe2000f8e00ff */
[----:B------:R-:W-:Y:S01]  /*2a40*/  UMOV UR4, UR5 ;  /* 0x0000000500047c82 */ /* 0x000fe20008000000 */
[----:B---3--:R-:W-:Y:S02]  /*2a50*/  UISETP.NE.AND UP2, UPT, UR20, 0x1, UPT ;  /* 0x000000011400788c */ /* 0x008fe4000bf45270 */
[----:B--2---:R-:W-:Y:S02]  /*2a60*/  USHF.R.U32.HI UR5, URZ, UR21, UR4 ;  /* 0x00000015ff057299 */ /* 0x004fe40008011604 */
[----:B------:R-:W-:Y:S01]  /*2a70*/  UIMAD.WIDE.U32 UR10, UR50, UR16, URZ ;  /* 0x00000010320a72a5 */ /* 0x000fe2000f8e00ff */
[----:B------:R-:W-:Y:S01]  /*2a80*/  UMOV UR4, UR7 ;  /* 0x0000000700047c82 */ /* 0x000fe20008000000 */
[----:B------:R-:W-:Y:S02]  /*2a90*/  USEL UR5, UR53, UR5, !UP0 ;  /* 0x0000000535057287 */ /* 0x000fe4000c000000 */
[----:B------:R-:W-:-:S02]  /*2aa0*/  USHF.R.U32.HI UR4, URZ, UR17, UR4 ;  /* 0x00000011ff047299 */ /* 0x000fc40008011604 */
[----:B----4-:R-:W-:Y:S02]  /*2ab0*/  UIMAD.WIDE.U32 UR8, UR5, UR12, URZ ;  /* 0x0000000c050872a5 */ /* 0x010fe4000f8e00ff */
[----:B------:R-:W-:Y:S01]  /*2ac0*/  USEL UR6, UR54, UR4, !UP2 ;  /* 0x0000000436067287 */ /* 0x000fe2000d000000 */
[----:B------:R-:W-:Y:S02]  /*2ad0*/  UMOV UR10, UR11 ;  /* 0x0000000b000a7c82 */ /* 0x000fe40008000000 */
[----:B------:R-:W-:Y:S01]  /*2ae0*/  UMOV UR4, UR15 ;  /* 0x0000000f00047c82 */ /* 0x000fe20008000000 */
[----:B------:R-:W-:Y:S01]  /*2af0*/  UIMAD.WIDE.U32 UR14, UR6, UR12, URZ ;  /* 0x0000000c060e72a5 */ /* 0x000fe2000f8e00ff */
[----:B------:R-:W-:Y:S01]  /*2b00*/  UMOV UR8, UR9 ;  /* 0x0000000900087c82 */ /* 0x000fe20008000000 */
[----:B------:R-:W-:Y:S02]  /*2b10*/  USHF.R.U32.HI UR4, URZ, UR21, UR4 ;  /* 0x00000015ff047299 */ /* 0x000fe40008011604 */
[----:B------:R-:W-:-:S03]  /*2b20*/  @UP3 USHF.R.U32.HI UR5, URZ, UR13, UR8 ;  /* 0x0000000dff053299 */ /* 0x000fc60008011608 */
[----:B------:R-:W-:Y:S01]  /*2b30*/  UMOV UR14, UR15 ;  /* 0x0000000f000e7c82 */ /* 0x000fe20008000000 */
[----:B------:R-:W-:Y:S02]  /*2b40*/  USHF.R.U32.HI UR17, URZ, UR17, UR10 ;  /* 0x00000011ff117299 */ /* 0x000fe4000801160a */
[----:B------:R-:W-:Y:S02]  /*2b50*/  USEL UR4, UR49, UR4, !UP0 ;  /* 0x0000000431047287 */ /* 0x000fe4000c000000 */
[----:B------:R-:W-:Y:S02]  /*2b60*/  @UP3 USHF.R.U32.HI UR6, URZ, UR13, UR14 ;  /* 0x0000000dff063299 */ /* 0x000fe4000801160e */
[----:B------:R-:W-:Y:S02]  /*2b70*/  UIMAD UR7, UR39, UR5, URZ ;  /* 0x00000005270772a4 */ /* 0x000fe4000f8e02ff */
[----:B------:R-:W-:Y:S02]  /*2b80*/  USEL UR5, UR50, UR17, !UP2 ;  /* 0x0000001132057287 */ /* 0x000fe4000d000000 */
[----:B------:R-:W-:-:S02]  /*2b90*/  UIMAD UR10, UR39, UR6, URZ ;  /* 0x00000006270a72a4 */ /* 0x000fc4000f8e02ff */
[----:B------:R-:W-:Y:S02]  /*2ba0*/  UISETP.GE.AND UP0, UPT, UR4, UR7, UPT ;  /* 0x000000070400728c */ /* 0x000fe4000bf06270 */
[----:B------:R-:W-:Y:S02]  /*2bb0*/  UIMAD.WIDE.U32 UR8, UR4, UR12, URZ ;  /* 0x0000000c040872a5 */ /* 0x000fe4000f8e00ff */
[----:B------:R-:W-:Y:S02]  /*2bc0*/  UISETP.GE.OR UP0, UPT, UR5, UR10, UP0 ;  /* 0x0000000a0500728c */ /* 0x000fe40008706670 */
[----:B------:R-:W-:-:S03]  /*2bd0*/  UIMAD.WIDE.U32 UR10, UR5, UR12, URZ ;  /* 0x0000000c050a72a5 */ /* 0x000fc6000f8e00ff */
[----:B------:R-:W-:Y:S01]  /*2be0*/  UMOV UR7, UR9 ;  /* 0x0000000900077c82 */ /* 0x000fe20008000000 */
[----:B------:R-:W-:Y:S02]  /*2bf0*/  UIADD3 UR9, UPT, UPT, -UR4, URZ, URZ ;  /* 0x000000ff04097290 */ /* 0x000fe4000fffe1ff */
[----:B------:R-:W-:Y:S02]  /*2c00*/  USHF.R.U32.HI UR7, URZ, UR13, UR7 ;  /* 0x0000000dff077299 */ /* 0x000fe40008011607 */
[----:B------:R-:W-:Y:S02]  /*2c10*/  UIMAD UR10, UR18, UR9, UR49 ;  /* 0x00000009120a72a4 */ /* 0x000fe4000f8e0231 */
[----:B------:R-:W-:Y:S01]  /*2c20*/  USEL UR7, UR4, UR7, !UP3 ;  /* 0x0000000704077287 */ /* 0x000fe2000d800000 */
[----:B------:R-:W-:Y:S01]  /*2c30*/  @!UP0 UMOV UR8, UR11 ;  /* 0x0000000b00088c82 */ /* 0x000fe20008000000 */
[----:B------:R-:W-:Y:S02]  /*2c40*/  UIADD3 UR11, UPT, UPT, -UR5, URZ, URZ ;  /* 0x000000ff050b7290 */ /* 0x000fe4000fffe1ff */
[----:B------:R-:W-:-:S02]  /*2c50*/  @!UP0 USHF.R.U32.HI UR8, URZ, UR13, UR8 ;  /* 0x0000000dff088299 */ /* 0x000fc40008011608 */
[----:B------:R-:W-:Y:S02]  /*2c60*/  UIADD3 UR9, UPT, UPT, -UR7, URZ, URZ ;  /* 0x000000ff07097290 */ /* 0x000fe4000fffe1ff */
[----:B------:R-:W-:Y:S02]  /*2c70*/  @!UP0 USEL UR8, UR5, UR8, !UP3 ;  /* 0x0000000805088287 */ /* 0x000fe4000d800000 */
[----:B------:R-:W-:Y:S02]  /*2c80*/  UIMAD UR9, UR39, UR9, UR4 ;  /* 0x00000009270972a4 */ /* 0x000fe4000f8e0204 */
[----:B------:R-:W-:Y:S02]  /*2c90*/  @!UP0 UIADD3 UR7, UPT, UPT, UR7, -UR8, URZ ;  /* 0x8000000807078290 */ /* 0x000fe4000fffe0ff */
[----:B------:R-:W-:Y:S02]  /*2ca0*/  @!UP0 UIMAD UR8, UR9, UR6, UR8 ;  /* 0x00000006090882a4 */ /* 0x000fe4000f8e0208 */
[----:B------:R-:W-:-:S02]  /*2cb0*/  @!UP0 UIMAD UR4, UR39, UR7, UR5 ;  /* 0x00000007270482a4 */ /* 0x000fc4000f8e0205 */
[----:B------:R-:W-:Y:S02]  /*2cc0*/  UIMAD UR6, UR20, UR11, UR50 ;  /* 0x0000000b140672a4 */ /* 0x000fe4000f8e0232 */
[----:B------:R-:W-:Y:S01]  /*2cd0*/  UIMAD UR49, UR4, UR18, UR10 ;  /* 0x00000012043172a4 */ /* 0x000fe2000f8e020a */
[----:B------:R-:W-:Y:S02]  /*2ce0*/  @!UP0 UMOV UR5, UR8 ;  /* 0x0000000800058c82 */ /* 0x000fe40008000000 */
[----:B------:R-:W-:-:S12]  /*2cf0*/  UIMAD UR50, UR5, UR20, UR6 ;  /* 0x00000014053272a4 */ /* 0x000fd8000f8e0206 */
.L_x_38:
[----:B------:R-:W1:Y:S02]  /*2d00*/  LDCU UR4, c[0x0][0xc30] ;  /* 0x00018600ff0477ac */ /* 0x000e640008000800 */
[----:B-1----:R-:W-:-:S09]  /*2d10*/  UISETP.NE.AND UP0, UPT, UR4, 0x1, UPT ;  /* 0x000000010400788c */ /* 0x002fd2000bf05270 */
[----:B------:R-:W-:Y:S05]  /*2d20*/  BRA.U UP0, `(.L_x_39) ;  /* 0x0000000100447547 */ /* 0x000fea000b800000 */
[----:B------:R-:W1:Y:S01]  /*2d30*/  LDCU.128 UR8, c[0x0][0xc10] ;  /* 0x00018200ff0877ac */ /* 0x000e620008000c00 */
[----:B------:R-:W2:Y:S01]  /*2d40*/  LDCU UR12, c[0x0][0xc0c] ;  /* 0x00018180ff0c77ac */ /* 0x000ea20008000800 */
[----:B------:R-:W3:Y:S01]  /*2d50*/  LDCU UR13, c[0x0][0xc20] ;  /* 0x00018400ff0d77ac */ /* 0x000ee20008000800 */
[----:B-1----:R-:W-:Y:S02]  /*2d60*/  UIMAD.WIDE.U32 UR6, UR50, UR8, URZ ;  /* 0x00000008320672a5 */ /* 0x002fe4000f8e00ff */
[----:B------:R-:W-:Y:S02]  /*2d70*/  UIMAD.WIDE.U32 UR4, UR49, UR11, URZ ;  /* 0x0000000b310472a5 */ /* 0x000fe4000f8e00ff */
[----:B--2---:R-:W-:Y:S02]  /*2d80*/  UISETP.NE.AND UP2, UPT, UR12, 0x1, UPT ;  /* 0x000000010c00788c */ /* 0x004fe4000bf45270 */
[----:B------:R-:W-:Y:S01]  /*2d90*/  UISETP.NE.AND UP0, UPT, UR10, 0x1, UPT ;  /* 0x000000010a00788c */ /* 0x000fe2000bf05270 */
[----:B------:R-:W-:-:S02]  /*2da0*/  UMOV UR6, UR7 ;  /* 0x0000000700067c82 */ /* 0x000fc40008000000 */
[----:B------:R-:W-:Y:S01]  /*2db0*/  UMOV UR4, UR5 ;  /* 0x0000000500047c82 */ /* 0x000fe20008000000 */
[----:B------:R-:W-:Y:S02]  /*2dc0*/  USHF.R.U32.HI UR6, URZ, UR9, UR6 ;  /* 0x00000009ff067299 */ /* 0x000fe40008011606 */
[----:B---3--:R-:W-:Y:S02]  /*2dd0*/  USHF.R.U32.HI UR4, URZ, UR13, UR4 ;  /* 0x0000000dff047299 */ /* 0x008fe40008011604 */
[----:B------:R-:W-:Y:S02]  /*2de0*/  USEL UR5, UR50, UR6, !UP2 ;  /* 0x0000000632057287 */ /* 0x000fe4000d000000 */
[----:B------:R-:W-:-:S04]  /*2df0*/  USEL UR4, UR49, UR4, !UP0 ;  /* 0x0000000431047287 */ /* 0x000fc8000c000000 */
[----:B------:R-:W-:Y:S02]  /*2e00*/  UIADD3 UR6, UPT, UPT, UR5, -UR4, URZ ;  /* 0x8000000405067290 */ /* 0x000fe4000fffe0ff */
[----:B------:R-:W-:Y:S02]  /*2e10*/  UIADD3 UR4, UPT, UPT, -UR5, UR4, URZ ;  /* 0x0000000405047290 */ /* 0x000fe4000fffe1ff */
[----:B------:R-:W-:Y:S02]  /*2e20*/  UIMAD UR49, UR6, UR10, UR49 ;  /* 0x0000000a063172a4 */ /* 0x000fe4000f8e0231 */
[----:B------:R-:W-:-:S12]  /*2e30*/  UIMAD UR50, UR4, UR12, UR50 ;  /* 0x0000000c043272a4 */ /* 0x000fd8000f8e0232 */
.L_x_39:
[----:B------:R-:W-:Y:S01]  /*2e40*/  R2UR UR5, R53 ;  /* 0x00000000350572ca */ /* 0x000fe200000e0000 */
[----:B------:R-:W-:Y:S01]  /*2e50*/  UMOV UR31, UR42 ;  /* 0x0000002a001f7c82 */ /* 0x000fe20008000000 */
[----:B------:R-:W-:Y:S02]  /*2e60*/  R2UR UR4, R52 ;  /* 0x00000000340472ca */ /* 0x000fe400000e0000 */
[----:B------:R-:W-:Y:S02]  /*2e70*/  PLOP3.LUT P1, PT, PT, PT, PT, 0x80, 0x8 ;  /* 0x000000000008781c */ /* 0x000fe40003f2f070 */
[----:B------:R-:W-:-:S07]  /*2e80*/  LOP3.LUT R2, R2, 0x1, RZ, 0x3c, !PT ;  /* 0x0000000102027812 */ /* 0x000fce00078e3cff */
[----:B------:R-:W-:Y:S02]  /*2e90*/  UIADD3 UR51, UPT, UPT, UR50, UR5, URZ ;  /* 0x0000000532337290 */ /* 0x000fe4000fffe0ff */
[----:B------:R-:W-:Y:S01]  /*2ea0*/  UIADD3 UR23, UPT, UPT, UR49, UR4, URZ ;  /* 0x0000000431177290 */ /* 0x000fe2000fffe0ff */
[----:B------:R-:W-:Y:S11]  /*2eb0*/  BRA.U UP1, `(.L_x_40) ;  /* 0xffffffe901c07547 */ /* 0x000ff6000b83ffff */
[----:B------:R-:W-:Y:S01]  /*2ec0*/  UIADD3 UR29, UPT, UPT, UR29, 0xd0, URZ ;  /* 0x000000d01d1d7890 */ /* 0x000fe2000fffe0ff */
[----:B------:R-:W-:-:S03]  /*2ed0*/  SHF.L.U32 R2, R3, 0x1f, RZ ;  /* 0x0000001f03027819 */ /* 0x000fc600000006ff */
[----:B------:R-:W-:-:S09]  /*2ee0*/  ULEA UR4, UR30, UR29, 0x3 ;  /* 0x0000001d1e047291 */ /* 0x000fd2000f8e18ff */
[----:B------:R-:W1:Y:S02]  /*2ef0*/  SYNCS.PHASECHK.TRANS64.TRYWAIT P0, [UR4], R2 ;  /* 0x00000002ff0075a7 */ /* 0x000e640008001104 */
[----:B-1----:R-:W-:Y:S05]  /*2f00*/  @!P0 BRA `(.L_x_41) ;  /* 0x0000005800b88947 */ /* 0x002fea0003800000 */
.L_x_142:
[----:B------:R-:W-:-:S04]  /*2f10*/  UIADD3 UR4, UPT, UPT, UR30, 0x1, URZ ;  /* 0x000000011e047890 */ /* 0x000fc8000fffe0ff */
[----:B------:R-:W-:-:S04]  /*2f20*/  UISETP.NE.AND UP0, UPT, UR4, 0x1a, UPT ;  /* 0x0000001a0400788c */ /* 0x000fc8000bf05270 */
[----:B------:R-:W-:Y:S02]  /*2f30*/  USEL UR6, URZ, 0x1, UP0 ;  /* 0x00000001ff067887 */ /* 0x000fe40008000000 */
[----:B------:R-:W-:-:S04]  /*2f40*/  USEL UR4, UR4, URZ, UP0 ;  /* 0x000000ff04047287 */ /* 0x000fc80008000000 */
[----:B------:R-:W-:Y:S01]  /*2f50*/  ULEA UR5, UR4, UR29, 0x3 ;  /* 0x0000001d04057291 */ /* 0x000fe2000f8e18ff */
[----:B-1----:R-:W-:-:S04]  /*2f60*/  LOP3.LUT R2, R3, UR6, RZ, 0x3c, !PT ;  /* 0x0000000603027c12 */ /* 0x002fc8000f8e3cff */
[----:B------:R-:W-:-:S04]  /*2f70*/  SHF.L.U32 R3, R2, 0x1f, RZ ;  /* 0x0000001f02037819 */ /* 0x000fc800000006ff */
[----:B------:R-:W1:Y:S02]  /*2f80*/  SYNCS.PHASECHK.TRANS64.TRYWAIT P0, [UR5], R3 ;  /* 0x00000003ff0075a7 */ /* 0x000e640008001105 */
[----:B-1----:R-:W-:Y:S05]  /*2f90*/  @!P0 BRA `(.L_x_42) ;  /* 0x0000005800ac8947 */ /* 0x002fea0003800000 */
.L_x_144:
[----:B------:R-:W-:-:S04]  /*2fa0*/  UIADD3 UR4, UPT, UPT, UR4, 0x1, URZ ;  /* 0x0000000104047890 */ /* 0x000fc8000fffe0ff */
[----:B------:R-:W-:-:S04]  /*2fb0*/  UISETP.NE.AND UP0, UPT, UR4, 0x1a, UPT ;  /* 0x0000001a0400788c */ /* 0x000fc8000bf05270 */
[----:B------:R-:W-:Y:S02]  /*2fc0*/  USEL UR6, URZ, 0x1, UP0 ;  /* 0x00000001ff067887 */ /* 0x000fe40008000000 */
[----:B------:R-:W-:-:S04]  /*2fd0*/  USEL UR4, UR4, URZ, UP0 ;  /* 0x000000ff04047287 */ /* 0x000fc80008000000 */
[----:B------:R-:W-:Y:S01]  /*2fe0*/  ULEA UR5, UR4, UR29, 0x3 ;  /* 0x0000001d04057291 */ /* 0x000fe2000f8e18ff */
[----:B------:R-:W-:-:S04]  /*2ff0*/  LOP3.LUT R2, R2, UR6, RZ, 0x3c, !PT ;  /* 0x0000000602027c12 */ /* 0x000fc8000f8e3cff */
[----:B-1----:R-:W-:-:S04]  /*3000*/  SHF.L.U32 R3, R2, 0x1f, RZ ;  /* 0x0000001f02037819 */ /* 0x002fc800000006ff */
[----:B------:R-:W1:Y:S02]  /*3010*/  SYNCS.PHASECHK.TRANS64.TRYWAIT P0, [UR5], R3 ;  /* 0x00000003ff0075a7 */ /* 0x000e640008001105 */
[----:B-1----:R-:W-:Y:S05]  /*3020*/  @!P0 BRA `(.L_x_43) ;  /* 0x0000005800a08947 */ /* 0x002fea0003800000 */
.L_x_146:
        /* <DEDUP_REMOVED lines=9> */
.L_x_148:
        /* <DEDUP_REMOVED lines=9> */
.L_x_150:
        /* <DEDUP_REMOVED lines=9> */
.L_x_152:
        /* <DEDUP_REMOVED lines=9> */
.L_x_154:
        /* <DEDUP_REMOVED lines=9> */
.L_x_156:
        /* <DEDUP_REMOVED lines=9> */
.L_x_158:
        /* <DEDUP_REMOVED lines=9> */
.L_x_160:
        /* <DEDUP_REMOVED lines=9> */
.L_x_162:
        /* <DEDUP_REMOVED lines=9> */
.L_x_164:
        /* <DEDUP_REMOVED lines=9> */
.L_x_166:
        /* <DEDUP_REMOVED lines=9> */
.L_x_168:
        /* <DEDUP_REMOVED lines=9> */
.L_x_170:
        /* <DEDUP_REMOVED lines=9> */
.L_x_172:
        /* <DEDUP_REMOVED lines=9> */
.L_x_174:
        /* <DEDUP_REMOVED lines=9> */
.L_x_176:
        /* <DEDUP_REMOVED lines=9> */
.L_x_178:
        /* <DEDUP_REMOVED lines=9> */
.L_x_180:
        /* <DEDUP_REMOVED lines=9> */
.L_x_182:
        /* <DEDUP_REMOVED lines=9> */
.L_x_184:
        /* <DEDUP_REMOVED lines=9> */
.L_x_186:
        /* <DEDUP_REMOVED lines=9> */
.L_x_188:
        /* <DEDUP_REMOVED lines=9> */
.L_x_190:
[----:B------:R-:W-:-:S04]  /*3c90*/  UIADD3 UR4, UPT, UPT, UR4, 0x1, URZ ;  /* 0x0000000104047890 */ /* 0x000fc8000fffe0ff */
[----:B------:R-:W-:-:S04]  /*3ca0*/  UISETP.NE.AND UP0, UPT, UR4, 0x1a, UPT ;  /* 0x0000001a0400788c */ /* 0x000fc8000bf05270 */
[----:B------:R-:W-:Y:S02]  /*3cb0*/  USEL UR5, URZ, 0x1, UP0 ;  /* 0x00000001ff057887 */ /* 0x000fe40008000000 */
[----:B------:R-:W-:-:S04]  /*3cc0*/  USEL UR4, UR4, URZ, UP0 ;  /* 0x000000ff04047287 */ /* 0x000fc80008000000 */
[----:B------:R-:W-:Y:S01]  /*3cd0*/  ULEA UR4, UR4, UR29, 0x3 ;  /* 0x0000001d04047291 */ /* 0x000fe2000f8e18ff */
[----:B------:R-:W-:-:S04]  /*3ce0*/  LOP3.LUT R2, R2, UR5, RZ, 0x3c, !PT ;  /* 0x0000000502027c12 */ /* 0x000fc8000f8e3cff */
[----:B------:R-:W-:Y:S01]  /*3cf0*/  SHF.L.U32 R2, R2, 0x1f, RZ ;  /* 0x0000001f02027819 */ /* 0x000fe200000006ff */
[----:B-1----:R-:W-:-:S07]  /*3d00*/  IMAD.U32 R0, RZ, RZ, UR4 ;  /* 0x00000004ff007e24 */ /* 0x002fce000f8e00ff */
.L_x_66:
[----:B-1----:R1:W2:Y:S02]  /*3d10*/  SYNCS.PHASECHK.TRANS64.TRYWAIT P0, [R0+URZ], R2 ;  /* 0x00000002000075a7 */ /* 0x0022a400080011ff */
[----:B--2---:R-:W-:Y:S05]  /*3d20*/  @!P0 NANOSLEEP.SYNCS 0x989680 ;  /* 0x009896800000895d */ /* 0x004fea0003900000 */
[----:B------:R-:W2:Y:S02]  /*3d30*/  @!P0 SYNCS.PHASECHK.TRANS64 P0, [R0+URZ], R2 ;  /* 0x00000002000085a7 */ /* 0x000ea400080010ff */
[----:B--2---:R-:W-:Y:S05]  /*3d40*/  @P0 EXIT ;  /* 0x000000000000094d */ /* 0x004fea0003800000 */
[----:B------:R-:W-:Y:S05]  /*3d50*/  BRA `(.L_x_66) ;  /* 0xfffffffc00ec7947 */ /* 0x000fea000383ffff */
.L_x_22:
[----:B------:R-:W2:Y:S02]  /*3d60*/  S2UR UR4, SR_CgaCtaId ;  /* 0x00000000000479c3 */ /* 0x000ea40000008800 */
[----:B--2---:R-:W-:-:S04]  /*3d70*/  UISETP.NE.AND UP0, UPT, UR4, URZ, UPT ;  /* 0x000000ff0400728c */ /* 0x004fc8000bf05270 */
[----:B------:R-:W-:-:S09]  /*3d80*/  UISETP.NE.OR UP0, UPT, UR18, 0x1, UP0 ;  /* 0x000000011200788c */ /* 0x000fd20008705670 */
[----:B------:R-:W-:Y:S05]  /*3d90*/  BRA.U UP0, `(.L_x_67) ;  /* 0x0000000100b47547 */ /* 0x000fea000b800000 */
[----:B------:R-:W2:Y:S01]  /*3da0*/  S2UR UR5, SR_CgaCtaId ;  /* 0x00000000000579c3 */ /* 0x000ea20000008800 */
[----:B------:R-:W-:Y:S01]  /*3db0*/  UMOV UR4, 0x400 ;  /* 0x0000040000047882 */ /* 0x000fe20000000000 */
[----:B------:R-:W-:Y:S01]  /*3dc0*/  HFMA2 R3, -RZ, RZ, 0, 5.9604644775390625e-08 ;  /* 0x00000001ff037431 */ /* 0x000fe200000001ff */
[----:B------:R-:W-:Y:S01]  /*3dd0*/  ISETP.GE.U32.AND P0, PT, R2, 0x2, PT ;  /* 0x000000020200780c */ /* 0x000fe20003f06070 */
[----:B------:R-:W-:Y:S01]  /*3de0*/  IMAD.MOV.U32 R8, RZ, RZ, RZ ;  /* 0x000000ffff087224 */ /* 0x000fe200078e00ff */
[----:B--2---:R-:W-:-:S04]  /*3df0*/  ULEA UR4, UR5, UR4, 0x18 ;  /* 0x0000000405047291 */ /* 0x004fc8000f8ec0ff */
[----:B------:R-:W-:Y:S02]  /*3e00*/  UIADD3 UR5, UPT, UPT, UR4, 0x1e8, URZ ;  /* 0x000001e804057890 */ /* 0x000fe4000fffe0ff */
[----:B------:R-:W-:Y:S02]  /*3e10*/  UIADD3 UR8, UPT, UPT, UR4, 0x1e0, URZ ;  /* 0x000001e004087890 */ /* 0x000fe4000fffe0ff */
[----:B------:R-:W-:-:S12]  /*3e20*/  UPRMT UR5, URZ, 0x654, UR5 ;  /* 0x00000654ff057896 */ /* 0x000fd80008000005 */
.L_x_70:
[----:B------:R-:W-:Y:S01]  /*3e30*/  SHF.L.U32 R6, R3, 0x1f, RZ ;  /* 0x0000001f03067819 */ /* 0x000fe200000006ff */
[----:B------:R-:W-:Y:S02]  /*3e40*/  IMAD.U32 R4, RZ, RZ, UR8 ;  /* 0x00000008ff047e24 */ /* 0x000fe4000f8e00ff */
[----:B------:R-:W-:Y:S01]  /*3e50*/  @!P0 IMAD.MOV.U32 R5, RZ, RZ, 0x10 ;  /* 0x00000010ff058424 */ /* 0x000fe200078e00ff */
[----:B------:R-:W2:Y:S02]  /*3e60*/  SYNCS.PHASECHK.TRANS64.TRYWAIT P1, [UR4+0x1e8], R6 ;  /* 0x0001e806ff0075a7 */ /* 0x000ea40008021104 */
[----:B------:R-:W-:-:S04]  /*3e70*/  PRMT R4, R2, 0x654, R4 ;  /* 0x0000065402047816 */ /* 0x000fc80000000004 */
[----:B------:R-:W-:Y:S01]  /*3e80*/  SEL R0, R4, R0, !P0 ;  /* 0x0000000004007207 */ /* 0x000fe20004000000 */
[----:B--2---:R-:W-:Y:S06]  /*3e90*/  @!P1 BRA `(.L_x_68) ;  /* 0x00000054002c9947 */ /* 0x004fec0003800000 */
.L_x_192:
[----:B------:R-:W-:Y:S01]  /*3ea0*/  UIADD3 UR6, UPT, UPT, UR4, 0x220, URZ ;  /* 0x0000022004067890 */ /* 0x000fe2000fffe0ff */
[----:B------:R3:W-:Y:S01]  /*3eb0*/  @!P0 SYNCS.ARRIVE.TRANS64.RED RZ, [R0+URZ], R5 ;  /* 0x0000000500ff89a7 */ /* 0x0007e200080004ff */
[----:B------:R-:W-:Y:S01]  /*3ec0*/  UIADD3 UR7, UPT, UPT, UR4, 0x1e0, URZ ;  /* 0x000001e004077890 */ /* 0x000fe2000fffe0ff */
[----:B------:R-:W-:-:S08]  /*3ed0*/  LOP3.LUT R3, R3, 0x1, RZ, 0x3c, !PT ;  /* 0x0000000103037812 */ /* 0x000fd000078e3cff */
[----:B------:R-:W-:Y:S06]  /*3ee0*/  UGETNEXTWORKID.BROADCAST [UR6], [UR7] ;  /* 0x00000000060073ca */ /* 0x000fec0008000100 */
[----:B---3--:R-:W-:-:S04]  /*3ef0*/  SHF.L.U32 R5, R8, 0x1f, RZ ;  /* 0x0000001f08057819 */ /* 0x008fc800000006ff */
[----:B------:R-:W3:Y:S02]  /*3f00*/  SYNCS.PHASECHK.TRANS64.TRYWAIT P1, [UR4+0x1e0], R5 ;  /* 0x0001e005ff0075a7 */ /* 0x000ee40008021104 */
[----:B---3--:R-:W-:Y:S05]  /*3f10*/  @!P1 BRA `(.L_x_69) ;  /* 0x0000005400249947 */ /* 0x008fea0003800000 */
.L_x_194:
[----:B--2---:R-:W2:Y:S01]  /*3f20*/  LDS.128 R4, [UR4+0x220] ;  /* 0x00022004ff047984 */ /* 0x004ea20008000c00 */
[----:B------:R-:W-:Y:S01]  /*3f30*/  LOP3.LUT R8, R8, 0x1, RZ, 0x3c, !PT ;  /* 0x0000000108087812 */ /* 0x000fe200078e3cff */
[----:B------:R-:W-:Y:S01]  /*3f40*/  @!PT LDS RZ, [RZ] ;  /* 0x00000000fffff984 */ /* 0x000fe20000000800 */
[----:B------:R-:W-:Y:S01]  /*3f50*/  @!PT LDS RZ, [RZ] ;  /* 0x00000000fffff984 */ /* 0x000fe20000000800 */
[----:B------:R-:W-:Y:S01]  /*3f60*/  @!PT LDS RZ, [RZ] ;  /* 0x00000000fffff984 */ /* 0x000fe20000000800 */
[----:B------:R-:W-:Y:S01]  /*3f70*/  @!PT LDS RZ, [RZ] ;  /* 0x00000000fffff984 */ /* 0x000fe20000000800 */
[----:B------:R3:W-:Y:S06]  /*3f80*/  MEMBAR.ALL.CTA ;  /* 0x0000000000007992 */ /* 0x0007ec0000008000 */
[----:B---3--:R-:W3:Y:S02]  /*3f90*/  FENCE.VIEW.ASYNC.S ;  /* 0x00000000000073c6 */ /* 0x008ee40000000000 */
[----:B---3--:R-:W-:Y:S01]  /*3fa0*/  SYNCS.ARRIVE.TRANS64.RED.A1T0 RZ, [UR5], RZ ;  /* 0x000000ffffff79a7 */ /* 0x008fe20008100405 */
[----:B--2---:R-:W-:-:S13]  /*3fb0*/  LOP3.LUT P1, RZ, R6, 0x1, RZ, 0xc0, !PT ;  /* 0x0000000106ff7812 */ /* 0x004fda000782c0ff */
[----:B------:R-:W-:Y:S05]  /*3fc0*/  @P1 BRA `(.L_x_70) ;  /* 0xfffffffc00981947 */ /* 0x000fea000383ffff */
[----:B------:R-:W-:-:S04]  /*3fd0*/  SHF.L.U32 R0, R3, 0x1f, RZ ;  /* 0x0000001f03007819 */ /* 0x000fc800000006ff */
[----:B------:R-:W2:Y:S02]  /*3fe0*/  SYNCS.PHASECHK.TRANS64 P0, [UR4+0x1e8], R0 ;  /* 0x0001e800ff0075a7 */ /* 0x000ea40008001004 */
[----:B-12---:R-:W-:Y:S05]  /*3ff0*/  @P0 EXIT ;  /* 0x000000000000094d */ /* 0x006fea0003800000 */
[----:B------:R-:W-:-:S07]  /*4000*/  MOV R0, UR4 ;  /* 0x0000000400007c02 */ /* 0x000fce0008000f00 */
.L_x_71:
[----:B-1----:R-:W-:-:S04]  /*4010*/  SHF.L.U32 R2, R3, 0x1f, RZ ;  /* 0x0000001f03027819 */ /* 0x002fc800000006ff */
[----:B------:R1:W2:Y:S03]  /*4020*/  SYNCS.PHASECHK.TRANS64.TRYWAIT P0, [R0+URZ+0x1e8], R2 ;  /* 0x0001e802000075a7 */ /* 0x0002a600080011ff */
[----:B--2---:R-:W-:Y:S05]  /*4030*/  @!P0 NANOSLEEP.SYNCS 0x989680 ;  /* 0x009896800000895d */ /* 0x004fea0003900000 */
[----:B------:R-:W2:Y:S02]  /*4040*/  @!P0 SYNCS.PHASECHK.TRANS64 P0, [R0+URZ+0x1e8], R2 ;  /* 0x0001e802000085a7 */ /* 0x000ea400080010ff */
[----:B--2---:R-:W-:Y:S05]  /*4050*/  @P0 EXIT ;  /* 0x000000000000094d */ /* 0x004fea0003800000 */
[----:B------:R-:W-:Y:S05]  /*4060*/  BRA `(.L_x_71) ;  /* 0xfffffffc00e87947 */ /* 0x000fea000383ffff */
.L_x_67:
[----:B------:R-:W-:Y:S05]  /*4070*/  BRA.U UP5, `(.L_x_72) ;  /* 0x0000000d05547547 */ /* 0x000fea000b800000 */
[----:B------:R-:W2:Y:S01]  /*4080*/  S2UR UR7, SR_CgaCtaId ;  /* 0x00000000000779c3 */ /* 0x000ea20000008800 */
[----:B------:R-:W-:Y:S01]  /*4090*/  UMOV UR4, 0x40 ;  /* 0x0000004000047882 */ /* 0x000fe20000000000 */
[----:B------:R-:W-:Y:S01]  /*40a0*/  NOP ;  /* 0x0000000000007918 */ /* 0x000fe20000000000 */
[----:B------:R-:W-:Y:S01]  /*40b0*/  UMOV UR6, 0x400 ;  /* 0x0000040000067882 */ /* 0x000fe20000000000 */
[----:B--2---:R-:W-:Y:S02]  /*40c0*/  ULEA UR5, UR7, UR4, 0x18 ;  /* 0x0000000407057291 */ /* 0x004fe4000f8ec0ff */
[----:B------:R-:W-:-:S07]  /*40d0*/  ULEA UR6, UR7, UR6, 0x18 ;  /* 0x0000000607067291 */ /* 0x000fce000f8ec0ff */
[----:B------:R-:W2:Y:S02]  /*40e0*/  LDS.U8 R2, [UR5+0x1c] ;  /* 0x00001c05ff027984 */ /* 0x000ea40008000000 */
[----:B--2---:R-:W-:-:S13]  /*40f0*/  ISETP.NE.AND P0, PT, R2, RZ, PT ;  /* 0x000000ff0200720c */ /* 0x004fda0003f05270 */
[----:B------:R-:W-:Y:S05]  /*4100*/  @P0 BRA `(.L_x_73) ;  /* 0x0000000000580947 */ /* 0x000fea0003800000 */
[----:B------:R-:W-:-:S13]  /*4110*/  ELECT P0, URZ, PT ;  /* 0x0000000000ff782f */ /* 0x000fda0003800000 */
[----:B------:R-:W-:Y:S05]  /*4120*/  @!P0 BRA `(.L_x_74) ;  /* 0x0000000000608947 */ /* 0x000fea0003800000 */
[----:B------:R-:W-:Y:S01]  /*4130*/  UMOV UR4, 0x10 ;  /* 0x0000001000047882 */ /* 0x000fe20000000000 */
[----:B------:R-:W-:Y:S01]  /*4140*/  HFMA2 R2, -RZ, RZ, 0, 5.9604644775390625e-08 ;  /* 0x00000001ff027431 */ /* 0x000fe200000001ff */
[----:B------:R-:W-:-:S03]  /*4150*/  MOV R3, 0xffff ;  /* 0x0000ffff00037802 */ /* 0x000fc60000000f00 */
[----:B------:R-:W-:Y:S04]  /*4160*/  DEPBAR.LE SB2, 0x36 ;  /* 0x0000ad800000791a */ /* 0x000fe80000000000 */
[----:B------:R-:W2:Y:S02]  /*4170*/  UTCATOMSWS.FIND_AND_SET.ALIGN UP0, UR4, UR4 ;  /* 0x00000004000475e3 */ /* 0x000ea40008000800 */
[----:B--2---:R-:W-:Y:S01]  /*4180*/  MOV R4, UR4 ;  /* 0x0000000400047c02 */ /* 0x004fe20008000f00 */
[----:B------:R-:W-:Y:S06]  /*4190*/  BRA.U UP0, `(.L_x_75) ;  /* 0x0000000100187547 */ /* 0x000fec000b800000 */
.L_x_76:
[----:B------:R-:W-:Y:S05]  /*41a0*/  NANOSLEEP 0x64 ;  /* 0x000000640000795d */ /* 0x000fea0003800000 */
[----:B------:R-:W-:-:S05]  /*41b0*/  UMOV UR4, 0x10 ;  /* 0x0000001000047882 */ /* 0x000fca0000000000 */
[----:B------:R-:W-:Y:S04]  /*41c0*/  DEPBAR.LE SB2, 0x36 ;  /* 0x0000ad800000791a */ /* 0x000fe80000000000 */
[----:B------:R-:W2:Y:S02]  /*41d0*/  UTCATOMSWS.FIND_AND_SET.ALIGN UP0, UR4, UR4 ;  /* 0x00000004000475e3 */ /* 0x000ea40008000800 */
[----:B--2---:R-:W-:Y:S01]  /*41e0*/  MOV R4, UR4 ;  /* 0x0000000400047c02 */ /* 0x004fe20008000f00 */
[----:B------:R-:W-:Y:S05]  /*41f0*/  BRA.U !UP0, `(.L_x_76) ;  /* 0xfffffffd08e87547 */ /* 0x000fea000b83ffff */
.L_x_75:
[-C--:B------:R-:W-:Y:S02]  /*4200*/  SHF.L.U32 R3, R3, R4.reuse, RZ ;  /* 0x0000000403037219 */ /* 0x080fe400000006ff */
[----:B------:R-:W-:Y:S01]  /*4210*/  SHF.L.U32 R2, R2, R4, RZ ;  /* 0x0000000402027219 */ /* 0x000fe200000006ff */
[----:B------:R-:W-:Y:S02]  /*4220*/  IMAD.SHL.U32 R4, R4, 0x20, RZ ;  /* 0x0000002004047824 */ /* 0x000fe400078e00ff */
[----:B------:R2:W-:Y:S04]  /*4230*/  ATOMS.OR RZ, [UR5+0x14], R3 ;  /* 0x00001403ffff798c */ /* 0x0005e8000b000005 */
[----:B------:R2:W-:Y:S04]  /*4240*/  ATOMS.OR RZ, [UR5+0x18], R2 ;  /* 0x00001802ffff798c */ /* 0x0005e8000b000005 */
[----:B------:R2:W-:Y:S01]  /*4250*/  STS [UR6+0x230], R4 ;  /* 0x00023004ff007988 */ /* 0x0005e20008000806 */
[----:B------:R-:W-:Y:S05]  /*4260*/  BRA `(.L_x_74) ;  /* 0x0000000000107947 */ /* 0x000fea0003800000 */
.L_x_73:
[----:B------:R-:W-:-:S05]  /*4270*/  MOV R2, 0xffffffff ;  /* 0xffffffff00027802 */ /* 0x000fca0000000f00 */
[----:B------:R2:W-:Y:S02]  /*4280*/  STS [UR6+0x230], R2 ;  /* 0x00023002ff007988 */ /* 0x0005e40008000806 */
[----:B--2---:R-:W-:Y:S02]  /*4290*/  MOV R2, 0x42b0 ;  /* 0x000042b000027802 */ /* 0x004fe40000000f00 */
[----:B-1---5:R-:W-:Y:S05]  /*42a0*/  CALL.REL.NOINC `($__internal_1_$__cuda_sm10x_tcgen05_guardrail_trap_phase_invalid_during_alloc) ;  /* 0x0000005400c07944 */ /* 0x022fea0003c00000 */
.L_x_74:
[----:B------:R-:W-:Y:S05]  /*42b0*/  WARPSYNC.ALL ;  /* 0x0000000000007948 */ /* 0x000fea0003800000 */
[----:B------:R-:W3:Y:S01]  /*42c0*/  S2UR UR4, SR_CgaCtaId ;  /* 0x00000000000479c3 */ /* 0x000ee20000008800 */
[----:B------:R-:W-:Y:S01]  /*42d0*/  UMOV UR18, 0x400 ;  /* 0x0000040000127882 */ /* 0x000fe20000000000 */
[----:B------:R-:W-:-:S06]  /*42e0*/  NOP ;  /* 0x0000000000007918 */ /* 0x000fcc0000000000 */
[----:B------:R-:W-:Y:S06]  /*42f0*/  BAR.ARV 0x6, 0xa0 ;  /* 0x0182800000007b1d */ /* 0x000fec0000002000 */
[----:B------:R-:W4:Y:S01]  /*4300*/  LDCU.64 UR6, c[0x0][0x388] ;  /* 0x00007100ff0677ac */ /* 0x000f220008000a00 */
[----:B------:R-:W-:Y:S01]  /*4310*/  LOP3.LUT R0, R0, 0xffff, RZ, 0xc0, !PT ;  /* 0x0000ffff00007812 */ /* 0x000fe200078ec0ff */
[----:B------:R-:W-:Y:S01]  /*4320*/  IMAD.MOV.U32 R9, RZ, RZ, 0x1 ;  /* 0x00000001ff097424 */ /* 0x000fe200078e00ff */
[----:B------:R-:W1:Y:S02]  /*4330*/  LDCU.64 UR8, c[0x0][0x390] ;  /* 0x00007200ff0877ac */ /* 0x000e640008000a00 */
[----:B------:R-:W-:Y:S01]  /*4340*/  R2UR UR19, R0 ;  /* 0x00000000001372ca */ /* 0x000fe200000e0000 */
[----:B------:R-:W-:-:S02]  /*4350*/  IMAD.MOV.U32 R8, RZ, RZ, RZ ;  /* 0x000000ffff087224 */ /* 0x000fc400078e00ff */
[----:B--2---:R-:W-:Y:S01]  /*4360*/  IMAD.MOV.U32 R3, RZ, RZ, RZ ;  /* 0x000000ffff037224 */ /* 0x004fe200078e00ff */
[----:B------:R-:W-:Y:S01]  /*4370*/  UMOV UR22, URZ ;  /* 0x000000ff00167c82 */ /* 0x000fe20008000000 */
[----:B---3--:R-:W-:Y:S01]  /*4380*/  ULEA UR18, UR4, UR18, 0x18 ;  /* 0x0000001204127291 */ /* 0x008fe2000f8ec0ff */
[----:B------:R-:W-:Y:S01]  /*4390*/  UMOV UR17, URZ ;  /* 0x000000ff00117c82 */ /* 0x000fe20008000000 */
[----:B------:R-:W-:Y:S01]  /*43a0*/  UMOV UR26, 0x0 ;  /* 0x00000000001a7882 */ /* 0x000fe20000000000 */
[----:B------:R-:W-:Y:S01]  /*43b0*/  UMOV UR27, 0x4100490 ;  /* 0x04100490001b7882 */ /* 0x000fe20000000000 */
[----:B------:R-:W-:Y:S01]  /*43c0*/  UMOV UR24, 0x0 ;  /* 0x0000000000187882 */ /* 0x000fe20000000000 */
[----:B------:R-:W-:Y:S01]  /*43d0*/  UMOV UR25, 0x4100490 ;  /* 0x0410049000197882 */ /* 0x000fe20000000000 */
[----:B----4-:R-:W-:-:S03]  /*43e0*/  UIADD3 UR4, UPT, UPT, UR6, 0x1f, URZ ;  /* 0x0000001f06047890 */ /* 0x010fc6000fffe0ff */
[----:B------:R-:W2:Y:S01]  /*43f0*/  LDS R2, [UR18+0x230] ;  /* 0x00023012ff027984 */ /* 0x000ea20008000800 */
[----:B------:R-:W-:Y:S02]  /*4400*/  UIADD3 UR6, UPT, UPT, UR18, 0x3600, URZ ;  /* 0x0000360012067890 */ /* 0x000fe4000fffe0ff */
[----:B------:R-:W-:Y:S02]  /*4410*/  USHF.R.S32.HI UR5, URZ, 0x1f, UR4 ;  /* 0x0000001fff057899 */ /* 0x000fe40008011404 */
[----:B------:R-:W-:Y:S02]  /*4420*/  USHF.R.U32.HI UR6, URZ, 0x4, UR6 ;  /* 0x00000004ff067899 */ /* 0x000fe40008011606 */
[----:B------:R-:W-:Y:S02]  /*4430*/  ULEA.HI UR4, UR5, UR4, URZ, 0x5 ;  /* 0x0000000405047291 */ /* 0x000fe4000f8f28ff */
[----:B------:R-:W-:Y:S02]  /*4440*/  UIADD3 UR5, UPT, UPT, UR18, 0x1d600, URZ ;  /* 0x0001d60012057890 */ /* 0x000fe4000fffe0ff */
[----:B------:R-:W-:-:S02]  /*4450*/  USHF.R.S32.HI UR4, URZ, 0x5, UR4 ;  /* 0x00000005ff047899 */ /* 0x000fc40008011404 */
[----:B------:R-:W-:Y:S02]  /*4460*/  USHF.R.U32.HI UR5, URZ, 0x4, UR5 ;  /* 0x00000004ff057899 */ /* 0x000fe40008011605 */
[----:B------:R-:W-:Y:S02]  /*4470*/  UIMAD UR4, UR4, UR7, URZ ;  /* 0x00000007040472a4 */ /* 0x000fe4000f8e02ff */
[----:B------:R-:W-:Y:S02]  /*4480*/  ULOP3.LUT UR6, UR6, 0x3fff, URZ, 0xc0, !UPT ;  /* 0x00003fff06067892 */ /* 0x000fe4000f8ec0ff */
[----:B-1----:R-:W-:Y:S02]  /*4490*/  UIMAD UR4, UR4, UR8, URZ ;  /* 0x00000008040472a4 */ /* 0x002fe4000f8e02ff */
[----:B------:R-:W-:Y:S02]  /*44a0*/  ULOP3.LUT UR5, UR5, 0x3fff, URZ, 0xc0, !UPT ;  /* 0x00003fff05057892 */ /* 0x000fe4000f8ec0ff */
[----:B------:R-:W-:-:S02]  /*44b0*/  UIMAD UR7, UR4, UR9, URZ ;  /* 0x00000009040772a4 */ /* 0x000fc4000f8e02ff */
[----:B------:R-:W-:Y:S02]  /*44c0*/  UIADD3 UR4, UPT, UPT, UR18, 0x1e8, URZ ;  /* 0x000001e812047890 */ /* 0x000fe4000fffe0ff */
[----:B------:R-:W-:Y:S02]  /*44d0*/  ULOP3.LUT UR20, UR6, 0x10000, URZ, 0xfc, !UPT ;  /* 0x0001000006147892 */ /* 0x000fe4000f8efcff */
[----:B------:R-:W-:Y:S02]  /*44e0*/  UPRMT UR28, URZ, 0x654, UR4 ;  /* 0x00000654ff1c7896 */ /* 0x000fe40008000004 */
[----:B------:R-:W-:Y:S02]  /*44f0*/  ULOP3.LUT UR21, UR5, 0x10000, URZ, 0xfc, !UPT ;  /* 0x0001000005157892 */ /* 0x000fe4000f8efcff */
[----:B------:R-:W-:Y:S02]  /*4500*/  UIADD3 UR29, UPT, UPT, UR7, -0x1, URZ ;  /* 0xffffffff071d7890 */ /* 0x000fe4000fffe0ff */
[----:B------:R-:W-:Y:S01]  /*4510*/  UISETP.GE.AND UP3, UPT, UR7, 0x1, UPT ;  /* 0x000000010700788c */ /* 0x000fe2000bf66270 */
[C---:B--2---:R-:W-:Y:S01]  /*4520*/  VIADD R5, R2.reuse, 0x40 ;  /* 0x0000004002057836 */ /* 0x044fe20000000000 */
[----:B------:R-:W-:-:S04]  /*4530*/  LOP3.LUT R4, R2, 0xffff, RZ, 0xc0, !PT ;  /* 0x0000ffff02047812 */ /* 0x000fc800078ec0ff */
[----:B------:R-:W-:-:S05]  /*4540*/  LOP3.LUT R5, R5, 0xffff, RZ, 0xc0, !PT ;  /* 0x0000ffff05057812 */ /* 0x000fca00078ec0ff */
[----:B------:R1:W-:Y:S02]  /*4550*/  STL.64 [R1], R4 ;  /* 0x0000000401007387 */ /* 0x0003e40000100a00 */
.L_x_83:
[----:B-1----:R-:W-:-:S04]  /*4560*/  SHF.L.U32 R4, R8, 0x1f, RZ ;  /* 0x0000001f08047819 */ /* 0x002fc800000006ff */
[----:B------:R-:W1:Y:S02]  /*4570*/  SYNCS.PHASECHK.TRANS64.TRYWAIT P0, [UR18+0x1e0], R4 ;  /* 0x0001e004ff0075a7 */ /* 0x000e640008001112 */
[----:B-12-4-:R-:W-:Y:S05]  /*4580*/  @!P0 BRA `(.L_x_77) ;  /* 0x0000004c00a08947 */ /* 0x016fea0003800000 */
.L_x_196:
[----:B-1----:R-:W1:Y:S01]  /*4590*/  LDS.128 R4, [UR18+0x220] ;  /* 0x00022012ff047984 */ /* 0x002e620008000c00 */
[----:B------:R-:W-:Y:S01]  /*45a0*/  ULEA UR23, UR22, UR18, 0x3 ;  /* 0x0000001216177291 */ /* 0x000fe2000f8e18ff */
[----:B------:R-:W-:Y:S01]  /*45b0*/  SHF.L.U32 R0, R9, 0x1f, RZ ;  /* 0x0000001f09007819 */ /* 0x000fe200000006ff */
[----:B------:R-:W-:Y:S01]  /*45c0*/  @!PT LDS RZ, [RZ] ;  /* 0x00000000fffff984 */ /* 0x000fe20000000800 */
[----:B------:R-:W-:Y:S01]  /*45d0*/  @!PT LDS RZ, [RZ] ;  /* 0x00000000fffff984 */ /* 0x000fe20000000800 */
[----:B------:R-:W-:Y:S01]  /*45e0*/  @!PT LDS RZ, [RZ] ;  /* 0x00000000fffff984 */ /* 0x000fe20000000800 */
[----:B------:R-:W-:Y:S01]  /*45f0*/  @!PT LDS RZ, [RZ] ;  /* 0x00000000fffff984 */ /* 0x000fe20000000800 */
[----:B------:R2:W-:Y:S06]  /*4600*/  MEMBAR.ALL.CTA ;  /* 0x0000000000007992 */ /* 0x0005ec0000008000 */
[----:B--2---:R-:W2:Y:S02]  /*4610*/  FENCE.VIEW.ASYNC.S ;  /* 0x00000000000073c6 */ /* 0x004ea40000000000 */
[----:B--2---:R-:W-:Y:S01]  /*4620*/  SYNCS.ARRIVE.TRANS64.RED.A1T0 RZ, [UR28], RZ ;  /* 0x000000ffffff79a7 */ /* 0x004fe2000810041c */
[----:B------:R-:W2:Y:S01]  /*4630*/  SYNCS.PHASECHK.TRANS64.TRYWAIT P0, [UR23+0x200], R0 ;  /* 0x00020000ff0075a7 */ /* 0x000ea20008001117 */
[----:B-1----:R-:W-:Y:S01]  /*4640*/  LOP3.LUT P2, RZ, R6, 0x1, RZ, 0xc0, !PT ;  /* 0x0000000106ff7812 */ /* 0x002fe2000784c0ff */
[----:B--2---:R-:W-:-:S12]  /*4650*/  @!P0 BRA `(.L_x_78) ;  /* 0x0000004c00848947 */ /* 0x004fd80003800000 */
.L_x_198:
[----:B------:R-:W-:Y:S05]  /*4660*/  BRA.U !UP3, `(.L_x_79) ;  /* 0x000000010bc87547 */ /* 0x000fea000b800000 */
[----:B-1----:R-:W-:Y:S01]  /*4670*/  IMAD.U32 R0, RZ, RZ, UR22 ;  /* 0x00000016ff007e24 */ /* 0x002fe2000f8e00ff */
[----:B------:R-:W-:-:S04]  /*4680*/  ULEA UR4, UR17, UR18, 0x3 ;  /* 0x0000001211047291 */ /* 0x000fc8000f8e18ff */
[----:B------:R-:W-:-:S05]  /*4690*/  LEA R0, R0, R1, 0x2 ;  /* 0x0000000100007211 */ /* 0x000fca00078e10ff */
[----:B------:R1:W5:Y:S01]  /*46a0*/  LDL R4, [R0] ;  /* 0x0000000000047983 */ /* 0x0003620000100800 */
[----:B------:R-:W-:Y:S01]  /*46b0*/  UPLOP3.LUT UP2, UPT, UPT, UPT, UPT, 0x40, 0x4 ;  /* 0x000000000004789c */ /* 0x000fe20003f4e870 */
[----:B------:R-:W-:Y:S01]  /*46c0*/  UMOV UR15, UR29 ;  /* 0x0000001d000f7c82 */ /* 0x000fe20008000000 */
[----:B------:R-:W-:Y:S01]  /*46d0*/  UMOV UR8, UR17 ;  /* 0x0000001100087c82 */ /* 0x000fe20008000000 */
[----:B-1----:R-:W-:-:S04]  /*46e0*/  SHF.L.U32 R0, R3, 0x1f, RZ ;  /* 0x0000001f03007819 */ /* 0x002fc800000006ff */
[----:B------:R1:W2:Y:S04]  /*46f0*/  SYNCS.PHASECHK.TRANS64.TRYWAIT P1, [UR4], R0 ;  /* 0x00000000ff0075a7 */ /* 0x0002a80008021104 */
.L_x_82:
[----:B------:R-:W-:Y:S01]  /*4700*/  ULEA UR16, UR8, UR18, 0x3 ;  /* 0x0000001208107291 */ /* 0x000fe2000f8e18ff */
[----:B--234-:R-:W-:Y:S11]  /*4710*/  @P1 BRA `(.L_x_80) ;  /* 0x00000000000c1947 */ /* 0x01cff60003800000 */
[----:B------:R-:W-:Y:S04]  /*4720*/  SHF.L.U32 R5, R3, 0x1f, RZ ;  /* 0x0000001f03057819 */ /* 0x000fe800000006ff */
[----:B------:R-:W2:Y:S02]  /*4730*/  SYNCS.PHASECHK.TRANS64.TRYWAIT P0, [UR16], R5 ;  /* 0x00000005ff0075a7 */ /* 0x000ea40008001110 */
[----:B--2---:R-:W-:Y:S05]  /*4740*/  @!P0 BRA `(.L_x_81) ;  /* 0x0000004c00608947 */ /* 0x004fea0003800000 */
.L_x_80:
[----:B------:R-:W-:Y:S01]  /*4750*/  UISETP.NE.AND UP0, UPT, UR15, URZ, UPT ;  /* 0x000000ff0f00728c */ /* 0x000fe2000bf05270 */
[----:B------:R-:W-:Y:S01]  /*4760*/  PLOP3.LUT P1, PT, PT, PT, PT, 0x80, 0x8 ;  /* 0x000000000008781c */ /* 0x000fe20003f2f070 */
[----:B------:R-:W-:Y:S02]  /*4770*/  UIADD3 UR4, UPT, UPT, UR8, 0x1, URZ ;  /* 0x0000000108047890 */ /* 0x000fe4000fffe0ff */
[----:B------:R-:W-:Y:S02]  /*4780*/  ULEA UR10, UR8, UR21, 0x8 ;  /* 0x00000015080a7291 */ /* 0x000fe4000f8e40ff */
[----:B------:R-:W-:Y:S01]  /*4790*/  UISETP.NE.AND UP1, UPT, UR4, 0x1a, UPT ;  /* 0x0000001a0400788c */ /* 0x000fe2000bf25270 */
[----:B------:R-:W-:Y:S01]  /*47a0*/  PLOP3.LUT P0, PT, PT, PT, UP0, 0x80, 0x8 ;  /* 0x000000000008781c */ /* 0x000fe20003f0f008 */
[----:B------:R-:W-:Y:S02]  /*47b0*/  ULEA UR8, UR8, UR20, 0x8 ;  /* 0x0000001408087291 */ /* 0x000fe4000f8e40ff */
[----:B------:R-:W-:Y:S02]  /*47c0*/  USEL UR5, URZ, 0x1, UP1 ;  /* 0x00000001ff057887 */ /* 0x000fe40008800000 */
[----:B------:R-:W-:Y:S02]  /*47d0*/  USEL UR17, UR4, URZ, UP1 ;  /* 0x000000ff04117287 */ /* 0x000fe40008800000 */
[----:B------:R-:W-:Y:S02]  /*47e0*/  UIADD3 UR12, UPT, UPT, UR10, 0x2, URZ ;  /* 0x000000020a0c7890 */ /* 0x000fe4000fffe0ff */
[----:B------:R-:W-:Y:S01]  /*47f0*/  @UP0 ULEA UR4, UR17, UR18, 0x3 ;  /* 0x0000001211040291 */ /* 0x000fe2000f8e18ff */
[----:B------:R-:W-:Y:S01]  /*4800*/  LOP3.LUT R3, R3, UR5, RZ, 0x3c, !PT ;  /* 0x0000000503037c12 */ /* 0x000fe2000f8e3cff */
[----:B------:R-:W-:Y:S02]  /*4810*/  UIADD3 UR6, UPT, UPT, UR8, 0x2, URZ ;  /* 0x0000000208067890 */ /* 0x000fe4000fffe0ff */
[----:B------:R-:W-:Y:S01]  /*4820*/  UIADD3 UR5, UPT, UPT, UR16, 0xd0, URZ ;  /* 0x000000d010057890 */ /* 0x000fe2000fffe0ff */
[----:B-1----:R-:W-:Y:S01]  /*4830*/  @P0 SHF.L.U32 R0, R3, 0x1f, RZ ;  /* 0x0000001f03000819 */ /* 0x002fe200000006ff */
[----:B------:R-:W-:Y:S01]  /*4840*/  UMOV UR11, 0x80004020 ;  /* 0x80004020000b7882 */ /* 0x000fe20000000000 */
[----:B------:R-:W-:Y:S01]  /*4850*/  UMOV UR9, 0x80004020 ;  /* 0x8000402000097882 */ /* 0x000fe20000000000 */
[----:B------:R-:W-:Y:S01]  /*4860*/  UMOV UR13, 0x80004020 ;  /* 0x80004020000d7882 */ /* 0x000fe20000000000 */
[----:B------:R3:W4:Y:S01]  /*4870*/  @P0 SYNCS.PHASECHK.TRANS64.TRYWAIT P1, [UR4], R0 ;  /* 0x00000000ff0005a7 */ /* 0x0007220008021104 */
[----:B------:R-:W-:Y:S11]  /*4880*/  ELECT P0, URZ, PT ;  /* 0x0000000000ff782f */ /* 0x000ff60003800000 */
[----:B------:R-:W-:Y:S02]  /*4890*/  @!UPT UIADD3 URZ, UPT, UPT, URZ, URZ, URZ ;  /* 0x000000fffffff290 */ /* 0x000fe4000fffe0ff */
[C---:B-----5:R-:W-:Y:S02]  /*48a0*/  @P0 R2UR.BROADCAST UR4, R4.reuse ;  /* 0x00000000040402ca */ /* 0x060fe400008e0000 */
[----:B------:R-:W-:Y:S11]  /*48b0*/  ELECT P0, URZ, PT ;  /* 0x0000000000ff782f */ /* 0x000ff60003800000 */
[----:B------:R-:W-:Y:S02]  /*48c0*/  @!UPT UIADD3 URZ, UPT, UPT, URZ, URZ, URZ ;  /* 0x000000fffffff290 */ /* 0x000fe4000fffe0ff */
[----:B------:R-:W-:Y:S01]  /*48d0*/  @P0 R2UR.BROADCAST UR14, R4 ;  /* 0x00000000040e02ca */ /* 0x000fe200008e0000 */
[----:B------:R-:W-:Y:S01]  /*48e0*/  UMOV UR7, 0x80004020 ;  /* 0x8000402000077882 */ /* 0x000fe20000000000 */
[----:B------:R1:W-:Y:S01]  /*48f0*/  UTCHMMA gdesc[UR8], gdesc[UR10], tmem[UR4], tmem[UR26], idesc[UR27], UP2 ;  /* 0x00ff1a0a080075ea */ /* 0x0003e20009000004 */
[----:B------:R-:W-:Y:S10]  /*4900*/  UPLOP3.LUT UP2, UPT, UPT, UPT, UPT, 0x80, 0x8 ;  /* 0x000000000008789c */ /* 0x000ff40003f4f070 */
[----:B------:R3:W-:Y:S01]  /*4910*/  UTCHMMA gdesc[UR6], gdesc[UR12], tmem[UR14], tmem[UR24], idesc[UR25], UPT ;  /* 0x00ff180c060075ea */ /* 0x0007e2000b80000e */
[----:B------:R3:W-:Y:S01]  /*4920*/  UTCBAR.MULTICAST [UR5], URZ, UR19 ;  /* 0x000000ff050073e9 */ /* 0x0007e20008000813 */
[----:B-1----:R-:W-:Y:S02]  /*4930*/  UIADD3 UR4, UPT, UPT, UR15, 0x1, URZ ;  /* 0x000000010f047890 */ /* 0x002fe4000fffe0ff */
[----:B------:R-:W-:Y:S02]  /*4940*/  UIADD3 UR9, UPT, UPT, UR15, -0x1, URZ ;  /* 0xffffffff0f097890 */ /* 0x000fe4000fffe0ff */
[----:B------:R-:W-:Y:S01]  /*4950*/  UISETP.GT.U32.AND UP0, UPT, UR4, 0x1, UPT ;  /* 0x000000010400788c */ /* 0x000fe2000bf04070 */
[----:B------:R-:W-:Y:S04]  /*4960*/  UMOV UR8, UR17 ;  /* 0x0000001100087c82 */ /* 0x000fe80008000000 */
[----:B------:R-:W-:Y:S04]  /*4970*/  UMOV UR15, UR9 ;  /* 0x00000009000f7c82 */ /* 0x000fe80008000000 */
[----:B------:R-:W-:Y:S05]  /*4980*/  BRA.U UP0, `(.L_x_82) ;  /* 0xfffffffd005c7547 */ /* 0x000fea000b83ffff */
.L_x_79:
[----:B------:R-:W-:Y:S01]  /*4990*/  UIADD3 UR4, UPT, UPT, UR22, 0x1, URZ ;  /* 0x0000000116047890 */ /* 0x000fe2000fffe0ff */
[----:B------:R-:W-:Y:S01]  /*49a0*/  LOP3.LUT R8, R8, 0x1, RZ, 0x3c, !PT ;  /* 0x0000000108087812 */ /* 0x000fe200078e3cff */
[----:B---3--:R-:W-:Y:S02]  /*49b0*/  UIADD3 UR5, UPT, UPT, UR23, 0x1f0, URZ ;  /* 0x000001f017057890 */ /* 0x008fe4000fffe0ff */
[----:B------:R-:W-:-:S04]  /*49c0*/  UISETP.NE.AND UP0, UPT, UR4, 0x2, UPT ;  /* 0x000000020400788c */ /* 0x000fc8000bf05270 */
[----:B------:R-:W-:Y:S02]  /*49d0*/  USEL UR6, URZ, 0x1, UP0 ;  /* 0x00000001ff067887 */ /* 0x000fe40008000000 */
[----:B------:R-:W-:Y:S01]  /*49e0*/  USEL UR22, UR4, URZ, UP0 ;  /* 0x000000ff04167287 */ /* 0x000fe20008000000 */
[----:B------:R2:W-:Y:S03]  /*49f0*/  UTCBAR [UR5], URZ ;  /* 0x000000ff050073e9 */ /* 0x0005e600080000ff */
[----:B------:R-:W-:Y:S01]  /*4a00*/  LOP3.LUT R9, R9, UR6, RZ, 0x3c, !PT ;  /* 0x0000000609097c12 */ /* 0x000fe2000f8e3cff */
[----:B------:R-:W-:Y:S07]  /*4a10*/  @P2 BRA `(.L_x_83) ;  /* 0xfffffff800d02947 */ /* 0x000fee000383ffff */
[----:B------:R-:W3:Y:S01]  /*4a20*/  S2UR UR6, SR_CgaCtaId ;  /* 0x00000000000679c3 */ /* 0x000ee20000008800 */
[----:B------:R-:W-:Y:S01]  /*4a30*/  ELECT P0, URZ, PT ;  /* 0x0000000000ff782f */ /* 0x000fe20003800000 */
[----:B-1----:R-:W-:Y:S01]  /*4a40*/  IMAD.MOV.U32 R0, RZ, RZ, 0x1 ;  /* 0x00000001ff007424 */ /* 0x002fe200078e00ff */
[----:B------:R-:W-:Y:S01]  /*4a50*/  UIADD3 UR18, UPT, UPT, UR18, 0x200, URZ ;  /* 0x0000020012127890 */ /* 0x000fe2000fffe0ff */
[----:B------:R-:W-:Y:S01]  /*4a60*/  SHF.L.U32 R3, R9, 0x1f, RZ ;  /* 0x0000001f09037819 */ /* 0x000fe200000006ff */
[----:B------:R-:W-:-:S03]  /*4a70*/  UMOV UR4, 0x40 ;  /* 0x0000004000047882 */ /* 0x000fc60000000000 */
[----:B------:R-:W-:Y:S01]  /*4a80*/  UVIRTCOUNT.DEALLOC.SMPOOL 0x80 ;  /* 0x000000800000784c */ /* 0x000fe20000000000 */
[----:B---3--:R-:W-:Y:S02]  /*4a90*/  ULEA UR6, UR6, UR4, 0x18 ;  /* 0x0000000406067291 */ /* 0x008fe4000f8ec0ff */
[----:B------:R-:W-:-:S07]  /*4aa0*/  ULEA UR4, UR22, UR18, 0x3 ;  /* 0x0000001216047291 */ /* 0x000fce000f8e18ff */
[----:B------:R1:W-:Y:S02]  /*4ab0*/  @P0 STS.U8 [UR6+0x1c], R0 ;  /* 0x00001c00ff000988 */ /* 0x0003e40008000006 */
[----:B------:R-:W3:Y:S02]  /*4ac0*/  SYNCS.PHASECHK.TRANS64.TRYWAIT P0, [UR4], R3 ;  /* 0x00000003ff0075a7 */ /* 0x000ee40008001104 */
[----:B-1-3--:R-:W-:Y:S05]  /*4ad0*/  @!P0 BRA `(.L_x_84) ;  /* 0x0000004800948947 */ /* 0x00afea0003800000 */
.L_x_201:
[----:B------:R-:W-:-:S04]  /*4ae0*/  UIADD3 UR4, UPT, UPT, UR22, 0x1, URZ ;  /* 0x0000000116047890 */ /* 0x000fc8000fffe0ff */
[----:B------:R-:W-:-:S04]  /*4af0*/  UISETP.NE.AND UP0, UPT, UR4, 0x2, UPT ;  /* 0x000000020400788c */ /* 0x000fc8000bf05270 */
[----:B--2---:R-:W-:Y:S02]  /*4b00*/  USEL UR5, URZ, 0x1, UP0 ;  /* 0x00000001ff057887 */ /* 0x004fe40008000000 */
[----:B------:R-:W-:-:S04]  /*4b10*/  USEL UR4, UR4, URZ, UP0 ;  /* 0x000000ff04047287 */ /* 0x000fc80008000000 */
[----:B------:R-:W-:Y:S01]  /*4b20*/  ULEA UR4, UR4, UR18, 0x3 ;  /* 0x0000001204047291 */ /* 0x000fe2000f8e18ff */
[----:B-1----:R-:W-:-:S04]  /*4b30*/  LOP3.LUT R3, R9, UR5, RZ, 0x3c, !PT ;  /* 0x0000000509037c12 */ /* 0x002fc8000f8e3cff */
[----:B------:R-:W-:-:S04]  /*4b40*/  SHF.L.U32 R3, R3, 0x1f, RZ ;  /* 0x0000001f03037819 */ /* 0x000fc800000006ff */
[----:B------:R-:W1:Y:S02]  /*4b50*/  SYNCS.PHASECHK.TRANS64.TRYWAIT P0, [UR4], R3 ;  /* 0x00000003ff0075a7 */ /* 0x000e640008001104 */
[----:B-1----:R-:W-:Y:S05]  /*4b60*/  @!P0 BRA `(.L_x_85) ;  /* 0x0000004800888947 */ /* 0x002fea0003800000 */
.L_x_203:
[----:B------:R-:W-:Y:S01]  /*4b70*/  NOP ;  /* 0x0000000000007918 */ /* 0x000fe20000000000 */
[----:B-1----:R-:W1:Y:S01]  /*4b80*/  LDS R0, [UR6+0x14] ;  /* 0x00001406ff007984 */ /* 0x002e620008000800 */
[----:B------:R-:W-:Y:S01]  /*4b90*/  LOP3.LUT R3, R2, 0xffff, RZ, 0xc0, !PT ;  /* 0x0000ffff02037812 */ /* 0x000fe200078ec0ff */
[----:B------:R-:W-:-:S03]  /*4ba0*/  IMAD.MOV.U32 R2, RZ, RZ, 0xffff ;  /* 0x0000ffffff027424 */ /* 0x000fc600078e00ff */
[----:B------:R-:W-:-:S04]  /*4bb0*/  SHF.R.U32.HI R3, RZ, 0x5, R3 ;  /* 0x00000005ff037819 */ /* 0x000fc80000011603 */
[----:B------:R-:W-:-:S04]  /*4bc0*/  SHF.L.U32 R2, R2, R3, RZ ;  /* 0x0000000302027219 */ /* 0x000fc800000006ff */
[----:B-1----:R-:W-:-:S04]  /*4bd0*/  LOP3.LUT R0, R0, R2, RZ, 0xc0, !PT ;  /* 0x0000000200007212 */ /* 0x002fc800078ec0ff */
[----:B------:R-:W-:Y:S01]  /*4be0*/  ISETP.NE.AND P0, PT, R0, R2, PT ;  /* 0x000000020000720c */ /* 0x000fe20003f05270 */
[----:B------:R-:W-:-:S05]  /*4bf0*/  IMAD.MOV.U32 R0, RZ, RZ, 0x1 ;  /* 0x00000001ff007424 */ /* 0x000fca00078e00ff */
[----:B------:R-:W-:-:S07]  /*4c00*/  SHF.L.U32 R0, R0, R3, RZ ;  /* 0x0000000300007219 */ /* 0x000fce00000006ff */
[----:B------:R-:W-:Y:S05]  /*4c10*/  @P0 BRA `(.L_x_86) ;  /* 0x00000000005c0947 */ /* 0x000fea0003800000 */
[----:B------:R-:W1:Y:S02]  /*4c20*/  LDS R3, [UR6+0x18] ;  /* 0x00001806ff037984 */ /* 0x000e640008000800 */
[----:B-1----:R-:W-:-:S04]  /*4c30*/  LOP3.LUT R3, R3, R0, RZ, 0xc0, !PT ;  /* 0x0000000003037212 */ /* 0x002fc800078ec0ff */
[----:B------:R-:W-:-:S13]  /*4c40*/  ISETP.NE.AND P0, PT, R3, R0, PT ;  /* 0x000000000300720c */ /* 0x000fda0003f05270 */
[----:B------:R-:W-:Y:S05]  /*4c50*/  @P0 BRA `(.L_x_87) ;  /* 0x0000000000400947 */ /* 0x000fea0003800000 */
[----:B------:R-:W-:Y:S01]  /*4c60*/  R2UR UR4, R2 ;  /* 0x00000000020472ca */ /* 0x000fe200000e0000 */
[----:B------:R-:W1:Y:S01]  /*4c70*/  S2R R3, SR_LANEID ;  /* 0x0000000000037919 */ /* 0x000e620000000000 */
[----:B------:R-:W-:-:S04]  /*4c80*/  LOP3.LUT R0, RZ, R0, RZ, 0x33, !PT ;  /* 0x00000000ff007212 */ /* 0x000fc800078e33ff */
[----:B------:R-:W2:Y:S07]  /*4c90*/  REDUX UR7, R0 ;  /* 0x00000000000773c4 */ /* 0x000eae0000000000 */
[----:B------:R-:W-:-:S03]  /*4ca0*/  ULOP3.LUT UR5, URZ, UR4, URZ, 0x33, !UPT ;  /* 0x00000004ff057292 */ /* 0x000fc6000f8e33ff */
[----:B------:R-:W-:Y:S02]  /*4cb0*/  VOTEU.ANY UR4, UPT, PT ;  /* 0x0000000000047886 */ /* 0x000fe400038e0100 */
[----:B------:R-:W-:Y:S01]  /*4cc0*/  UFLO.U32 UR4, UR4 ;  /* 0x00000004000472bd */ /* 0x000fe200080e0000 */
[----:B------:R-:W-:-:S04]  /*4cd0*/  IMAD.U32 R2, RZ, RZ, UR5 ;  /* 0x00000005ff027e24 */ /* 0x000fc8000f8e00ff */
[----:B------:R-:W3:Y:S02]  /*4ce0*/  REDUX UR8, R2 ;  /* 0x00000000020873c4 */ /* 0x000ee40000000000 */
[----:B------:R1:W-:Y:S01]  /*4cf0*/  UTCATOMSWS.AND URZ, UR5 ;  /* 0x0000000500ff79e3 */ /* 0x0003e20008000000 */
[----:B--2---:R-:W-:Y:S01]  /*4d00*/  IMAD.U32 R0, RZ, RZ, UR7 ;  /* 0x00000007ff007e24 */ /* 0x004fe2000f8e00ff */
[----:B-1----:R-:W-:Y:S01]  /*4d10*/  ISETP.EQ.U32.AND P0, PT, R3, UR4, PT ;  /* 0x0000000403007c0c */ /* 0x002fe2000bf02070 */
[----:B---3--:R-:W-:-:S12]  /*4d20*/  IMAD.U32 R2, RZ, RZ, UR8 ;  /* 0x00000008ff027e24 */ /* 0x008fd8000f8e00ff */
[----:B------:R1:W-:Y:S04]  /*4d30*/  @P0 ATOMS.AND RZ, [UR6+0x14], R2 ;  /* 0x00001402ffff098c */ /* 0x0003e8000a800006 */
[----:B------:R1:W-:Y:S01]  /*4d40*/  @P0 ATOMS.AND RZ, [UR6+0x18], R0 ;  /* 0x00001800ffff098c */ /* 0x0003e2000a800006 */
[----:B------:R-:W-:Y:S05]  /*4d50*/  BRA `(.L_x_88) ;  /* 0x0000000000147947 */ /* 0x000fea0003800000 */
.L_x_87:
[----:B------:R-:W-:Y:S02]  /*4d60*/  MOV R2, 0x4d80 ;  /* 0x00004d8000027802 */ /* 0x000fe40000000f00 */
[----:B----45:R-:W-:Y:S05]  /*4d70*/  CALL.REL.NOINC `($__internal_0_$__cuda_sm10x_tcgen05_guardrail_trap_col_being_dealloced_not_returned_by_alloc) ;  /* 0x0000004c00007944 */ /* 0x030fea0003c00000 */
[----:B------:R-:W-:Y:S05]  /*4d80*/  BRA `(.L_x_88) ;  /* 0x0000000000087947 */ /* 0x000fea0003800000 */
.L_x_86:
[----:B------:R-:W-:Y:S02]  /*4d90*/  MOV R2, 0x4db0 ;  /* 0x00004db000027802 */ /* 0x000fe40000000f00 */
[----:B----45:R-:W-:Y:S05]  /*4da0*/  CALL.REL.NOINC `($__internal_2_$__cuda_sm10x_tcgen05_guardrail_trap_unallocated_columns_being_dealloced) ;  /* 0x0000004c000c7944 */ /* 0x030fea0003c00000 */
.L_x_88:
[----:B------:R-:W-:Y:S01]  /*4db0*/  NOP ;  /* 0x0000000000007918 */ /* 0x000fe20000000000 */
[----:B------:R-:W-:Y:S05]  /*4dc0*/  EXIT ;  /* 0x000000000000794d */ /* 0x000fea0003800000 */
.L_x_72:
[----:B------:R-:W-:-:S09]  /*4dd0*/  UISETP.NE.OR UP0, UPT, UR18, 0x3, !UP3 ;  /* 0x000000031200788c */ /* 0x000fd2000df05670 */
[----:B------:R-:W-:Y:S05]  /*4de0*/  BRA.U UP0, `(.L_x_89) ;  /* 0x0000001100847547 */ /* 0x000fea000b800000 */
[----:B------:R-:W2:Y:S01]  /*4df0*/  LDCU.64 UR4, c[0x0][0x988] ;  /* 0x00013100ff0477ac */ /* 0x000ea20008000a00 */
[----:B------:R-:W3:Y:S01]  /*4e00*/  S2UR UR6, SR_CgaCtaId ;  /* 0x00000000000679c3 */ /* 0x000ee20000008800 */
[----:B------:R-:W-:Y:S01]  /*4e10*/  HFMA2 R10, -RZ, RZ, 0, 5.9604644775390625e-08 ;  /* 0x00000001ff0a7431 */ /* 0x000fe200000001ff */
[----:B------:R-:W-:Y:S01]  /*4e20*/  MOV R9, RZ ;  /* 0x000000ff00097202 */ /* 0x000fe20000000f00 */
[----:B------:R-:W4:Y:S01]  /*4e30*/  LDCU UR30, c[0x0][0x370] ;  /* 0x00006e00ff1e77ac */ /* 0x000f220008000800 */
[----:B------:R-:W-:Y:S01]  /*4e40*/  HFMA2 R3, -RZ, RZ, 0, 0.00048828125 ;  /* 0x00001000ff037431 */ /* 0x000fe200000001ff */
[----:B------:R-:W1:Y:S03]  /*4e50*/  LDCU.128 UR32, c[0x0][0xc10] ;  /* 0x00018200ff2077ac */ /* 0x000e660008000c00 */
[----:B------:R-:W4:Y:S01]  /*4e60*/  LDC.64 R12, c[0x0][0x348] ;  /* 0x0000d200ff0c7b82 */ /* 0x000f220000000a00 */
[----:B------:R-:W1:Y:S01]  /*4e70*/  LDCU UR27, c[0x0][0x374] ;  /* 0x00006e80ff1b77ac */ /* 0x000e620008000800 */
[----:B------:R-:W4:Y:S01]  /*4e80*/  LDCU.64 UR28, c[0x0][0x990] ;  /* 0x00013200ff1c77ac */ /* 0x000f220008000a00 */
[----:B------:R-:W4:Y:S01]  /*4e90*/  LDCU UR17, c[0x0][0xc0c] ;  /* 0x00018180ff1177ac */ /* 0x000f220008000800 */
[----:B--2---:R-:W-:Y:S01]  /*4ea0*/  UISETP.NE.U32.AND UP0, UPT, UR4, URZ, UPT ;  /* 0x000000ff0400728c */ /* 0x004fe2000bf05070 */
[----:B------:R-:W2:Y:S01]  /*4eb0*/  LDCU.128 UR40, c[0x0][0xa80] ;  /* 0x00015000ff2877ac */ /* 0x000ea20008000c00 */
[----:B------:R-:W2:Y:S01]  /*4ec0*/  LDCU UR48, c[0x0][0xc20] ;  /* 0x00018400ff3077ac */ /* 0x000ea20008000800 */
[----:B------:R-:W2:Y:S01]  /*4ed0*/  LDCU UR4, c[0x0][0xc30] ;  /* 0x00018600ff0477ac */ /* 0x000ea20008000800 */
[----:B------:R-:W2:Y:S01]  /*4ee0*/  LDCU.128 UR44, c[0x0][0xa90] ;  /* 0x00015200ff2c77ac */ /* 0x000ea20008000c00 */
[----:B------:R-:W-:Y:S01]  /*4ef0*/  UMOV UR24, 0x400 ;  /* 0x0000040000187882 */ /* 0x000fe20000000000 */
[----:B-1----:R-:W-:-:S02]  /*4f00*/  UIMAD.WIDE.U32 UR8, UR27, UR35, URZ ;  /* 0x000000231b0872a5 */ /* 0x002fc4000f8e00ff */
[----:B---3--:R-:W-:Y:S02]  /*4f10*/  ULEA UR24, UR6, UR24, 0x18 ;  /* 0x0000001806187291 */ /* 0x008fe4000f8ec0ff */
[----:B----4-:R-:W-:Y:S02]  /*4f20*/  UIMAD.WIDE.U32 UR6, UR30, UR32, URZ ;  /* 0x000000201e0672a5 */ /* 0x010fe4000f8e00ff */
[----:B------:R-:W-:Y:S02]  /*4f30*/  UISETP.NE.AND.EX UP5, UPT, UR5, URZ, UPT, UP0 ;  /* 0x000000ff0500728c */ /* 0x000fe4000bfa5300 */
[----:B------:R-:W-:Y:S02]  /*4f40*/  UISETP.NE.U32.AND UP6, UPT, UR28, URZ, UPT ;  /* 0x000000ff1c00728c */ /* 0x000fe4000bfc5070 */
[----:B------:R-:W-:Y:S02]  /*4f50*/  UIADD3 UR31, UPT, UPT, UR24, 0x1e8, URZ ;  /* 0x000001e8181f7890 */ /* 0x000fe4000fffe0ff */
[----:B------:R-:W-:-:S02]  /*4f60*/  UISETP.NE.AND UP0, UPT, UR39, 0x1, UPT ;  /* 0x000000012700788c */ /* 0x000fc4000bf05270 */
[----:B------:R-:W-:Y:S02]  /*4f70*/  UISETP.GE.AND UP2, UPT, UR39, 0x1, UPT ;  /* 0x000000012700788c */ /* 0x000fe4000bf46270 */
[----:B------:R-:W-:Y:S01]  /*4f80*/  UISETP.NE.AND UP0, UPT, UR17, 0x1, UPT ;  /* 0x000000011100788c */ /* 0x000fe2000bf05270 */
[----:B------:R-:W-:Y:S01]  /*4f90*/  UMOV UR6, UR7 ;  /* 0x0000000700067c82 */ /* 0x000fe20008000000 */
[----:B------:R-:W-:Y:S01]  /*4fa0*/  UMOV UR36, UR9 ;  /* 0x0000000900247c82 */ /* 0x000fe20008000000 */
[----:B------:R-:W-:Y:S02]  /*4fb0*/  USEL UR38, URZ, 0x1, UP4 ;  /* 0x00000001ff267887 */ /* 0x000fe4000a000000 */
[----:B------:R-:W-:Y:S02]  /*4fc0*/  UISETP.NE.AND UP2, UPT, UR34, 0x1, UPT ;  /* 0x000000012200788c */ /* 0x000fe4000bf45270 */
[----:B--2---:R-:W-:Y:S01]  /*4fd0*/  UISETP.NE.AND UP0, UPT, UR40, 0x1, UPT ;  /* 0x000000012800788c */ /* 0x004fe2000bf05270 */
[----:B------:R-:W-:Y:S01]  /*4fe0*/  UMOV UR26, URZ ;  /* 0x000000ff001a7c82 */ /* 0x000fe20008000000 */
[----:B------:R-:W1:Y:S01]  /*4ff0*/  LDCU UR49, c[0x0][0xaa0] ;  /* 0x00015400ff3177ac */ /* 0x000e620008000800 */
[----:B------:R-:W-:Y:S01]  /*5000*/  UPLOP3.LUT UP4, UPT, UPT, UPT, UPT, 0x40, 0x4 ;  /* 0x000000000004789c */ /* 0x000fe20003f8e870 */
[----:B------:R-:W2:Y:S01]  /*5010*/  LDCU.64 UR18, c[0x0][0xc28] ;  /* 0x00018500ff1277ac */ /* 0x000ea20008000a00 */
[----:B------:R-:W-:-:S02]  /*5020*/  UISETP.NE.AND.EX UP6, UPT, UR29, URZ, UPT, UP6 ;  /* 0x000000ff1d00728c */ /* 0x000fc4000bfc5360 */
[----:B------:R-:W-:Y:S02]  /*5030*/  UPRMT UR31, URZ, 0x654, UR31 ;  /* 0x00000654ff1f7896 */ /* 0x000fe4000800001f */
[----:B------:R-:W-:Y:S02]  /*5040*/  USHF.R.U32.HI UR37, URZ, UR33, UR6 ;  /* 0x00000021ff257299 */ /* 0x000fe40008011606 */
[----:B------:R-:W-:Y:S02]  /*5050*/  USHF.R.U32.HI UR36, URZ, UR48, UR36 ;  /* 0x00000030ff247299 */ /* 0x000fe40008011624 */
[----:B------:R-:W-:Y:S02]  /*5060*/  UISETP.NE.AND UP3, UPT, UR4, 0x1, UPT ;  /* 0x000000010400788c */ /* 0x000fe4000bf65270 */
[----:B------:R-:W-:Y:S02]  /*5070*/  UISETP.NE.AND UP2, UPT, UR43, 0x1, UPT ;  /* 0x000000012b00788c */ /* 0x000fe4000bf45270 */
[----:B------:R-:W-:-:S11]  /*5080*/  UISETP.NE.AND UP0, UPT, UR46, 0x1, UPT ;  /* 0x000000012e00788c */ /* 0x000fd6000bf05270 */
.L_x_98:
[----:B------:R-:W-:Y:S04]  /*5090*/  SHF.L.U32 R2, R9, 0x1f, RZ ;  /* 0x0000001f09027819 */ /* 0x000fe800000006ff */
[----:B---3--:R-:W3:Y:S02]  /*50a0*/  SYNCS.PHASECHK.TRANS64.TRYWAIT P0, [UR24+0x1e0], R2 ;  /* 0x0001e002ff0075a7 */ /* 0x008ee40008001118 */
[----:B---3--:R-:W-:Y:S05]  /*50b0*/  @!P0 BRA `(.L_x_90) ;  /* 0x00000044004c8947 */ /* 0x008fea0003800000 */
.L_x_205:
[----:B------:R-:W4:Y:S01]  /*50c0*/  LDS.128 R4, [UR24+0x220] ;  /* 0x00022018ff047984 */ /* 0x000f220008000c00 */
[----:B------:R-:W-:Y:S01]  /*50d0*/  UISETP.GE.AND UP0, UPT, UR39, 0x1, UPT ;  /* 0x000000012700788c */ /* 0x000fe2000bf06270 */
[----:B------:R-:W-:Y:S01]  /*50e0*/  @!PT LDS RZ, [RZ] ;  /* 0x00000000fffff984 */ /* 0x000fe20000000800 */
[----:B------:R-:W-:Y:S01]  /*50f0*/  @!PT LDS RZ, [RZ] ;  /* 0x00000000fffff984 */ /* 0x000fe20000000800 */
[----:B------:R-:W-:Y:S01]  /*5100*/  @!PT LDS RZ, [RZ] ;  /* 0x00000000fffff984 */ /* 0x000fe20000000800 */
[----:B------:R-:W-:Y:S01]  /*5110*/  @!PT LDS RZ, [RZ] ;  /* 0x00000000fffff984 */ /* 0x000fe20000000800 */
[----:B------:R1:W-:Y:S06]  /*5120*/  MEMBAR.ALL.CTA ;  /* 0x0000000000007992 */ /* 0x0003ec0000008000 */
[----:B-1----:R-:W1:Y:S02]  /*5130*/  FENCE.VIEW.ASYNC.S ;  /* 0x00000000000073c6 */ /* 0x002e640000000000 */
[----:B-1----:R-:W-:Y:S01]  /*5140*/  SYNCS.ARRIVE.TRANS64.RED.A1T0 RZ, [UR31], RZ ;  /* 0x000000ffffff79a7 */ /* 0x002fe2000810041f */
[----:B----4-:R-:W-:Y:S11]  /*5150*/  LOP3.LUT P0, RZ, R6, 0x1, RZ, 0xc0, !PT ;  /* 0x0000000106ff7812 */ /* 0x010ff6000780c0ff */
[----:B------:R-:W-:Y:S02]  /*5160*/  @!UPT UIADD3 URZ, UPT, UPT, URZ, URZ, URZ ;  /* 0x000000fffffff290 */ /* 0x000fe4000fffe0ff */
[----:B------:R-:W-:Y:S01]  /*5170*/  VOTEU.ANY UP2, P0 ;  /* 0x0000000000ff7886 */ /* 0x000fe20000040100 */
[----:B------:R-:W-:Y:S11]  /*5180*/  PLOP3.LUT P0, PT, PT, PT, UP2, 0x80, 0x8 ;  /* 0x000000000008781c */ /* 0x000ff60003f0f028 */
[----:B------:R-:W-:Y:S02]  /*5190*/  @!UPT UIADD3 URZ, UPT, UPT, URZ, URZ, URZ ;  /* 0x000000fffffff290 */ /* 0x000fe4000fffe0ff */
[----:B---3--:R-:W-:Y:S02]  /*51a0*/  @P0 MOV R2, R4 ;  /* 0x0000000400020202 */ /* 0x008fe40000000f00 */
[----:B------:R-:W-:Y:S02]  /*51b0*/  @P0 LOP3.LUT R0, R5, 0xffff, RZ, 0xc0, !PT ;  /* 0x0000ffff05000812 */ /* 0x000fe400078ec0ff */
[----:B------:R-:W-:Y:S02]  /*51c0*/  @P0 R2UR UR5, R2 ;  /* 0x00000000020502ca */ /* 0x000fe400000e0000 */
[----:B------:R-:W-:Y:S11]  /*51d0*/  @P0 R2UR UR4, R0 ;  /* 0x00000000000402ca */ /* 0x000ff600000e0000 */
[----:B------:R-:W-:Y:S02]  /*51e0*/  @UP2 UMOV UR16, UR5 ;  /* 0x0000000500102c82 */ /* 0x000fe40008000000 */
[----:B------:R-:W-:Y:S01]  /*51f0*/  @UP2 UMOV UR15, UR4 ;  /* 0x00000004000f2c82 */ /* 0x000fe20008000000 */
[----:B------:R-:W-:Y:S05]  /*5200*/  BRA.U !UP0, `(.L_x_91) ;  /* 0x0000000108c07547 */ /* 0x000fea000b800000 */
[----:B------:R-:W-:Y:S02]  /*5210*/  UIMAD.WIDE.U32 UR8, UR15, UR35, URZ ;  /* 0x000000230f0872a5 */ /* 0x000fe4000f8e00ff */
[----:B------:R-:W-:Y:S02]  /*5220*/  UP2UR UR14, UPR, URZ, 0x4 ;  /* 0x00000004ff0e7883 */ /* 0x000fe40008000000 */
[----:B------:R-:W-:Y:S02]  /*5230*/  UISETP.NE.AND UP2, UPT, UR34, 0x1, UPT ;  /* 0x000000012200788c */ /* 0x000fe4000bf45270 */
[----:B------:R-:W-:Y:S02]  /*5240*/  UIMAD.WIDE.U32 UR10, UR16, UR32, URZ ;  /* 0x00000020100a72a5 */ /* 0x000fe4000f8e00ff */
[----:B------:R-:W-:Y:S02]  /*5250*/  USEL UR4, UR27, UR36, !UP2 ;  /* 0x000000241b047287 */ /* 0x000fe4000d000000 */
[----:B------:R-:W-:Y:S02]  /*5260*/  UISETP.NE.AND UP0, UPT, UR17, 0x1, UPT ;  /* 0x000000011100788c */ /* 0x000fe4000bf05270 */
[----:B------:R-:W-:Y:S02]  /*5270*/  UP2UR UR22, UPR, URZ, 0x2 ;  /* 0x00000002ff167883 */ /* 0x000fe40008000000 */
[----:B------:R-:W-:Y:S02]  /*5280*/  UISETP.NE.AND UP1, UPT, UR39, 0x1, UPT ;  /* 0x000000012700788c */ /* 0x000fe4000bf25270 */
[----:B--2---:R-:W-:Y:S02]  /*5290*/  UIMAD.WIDE.U32 UR12, UR4, UR18, URZ ;  /* 0x00000012040c72a5 */ /* 0x004fe4000f8e00ff */
[----:B------:R-:W-:Y:S01]  /*52a0*/  USEL UR7, UR30, UR37, !UP0 ;  /* 0x000000251e077287 */ /* 0x000fe2000c000000 */
[----:B------:R-:W-:Y:S02]  /*52b0*/  UMOV UR5, UR9 ;  /* 0x0000000900057c82 */ /* 0x000fe40008000000 */
[----:B------:R-:W-:Y:S02]  /*52c0*/  USHF.R.U32.HI UR6, URZ, UR48, UR5 ;  /* 0x00000030ff067299 */ /* 0x000fe40008011605 */
[----:B------:R-:W-:Y:S02]  /*52d0*/  UIMAD.WIDE.U32 UR20, UR7, UR18, URZ ;  /* 0x00000012071472a5 */ /* 0x000fe4000f8e00ff */
[----:B------:R-:W-:Y:S02]  /*52e0*/  USEL UR6, UR15, UR6, !UP2 ;  /* 0x000000060f067287 */ /* 0x000fe4000d000000 */
[----:B------:R-:W-:Y:S01]  /*52f0*/  UISETP.NE.AND UP2, UPT, UR14, URZ, UPT ;  /* 0x000000ff0e00728c */ /* 0x000fe2000bf45270 */
[----:B------:R-:W-:Y:S01]  /*5300*/  UMOV UR5, UR11 ;  /* 0x0000000b00057c82 */ /* 0x000fe20008000000 */
[----:B------:R-:W-:Y:S02]  /*5310*/  UIMAD.WIDE.U32 UR10, UR6, UR18, URZ ;  /* 0x00000012060a72a5 */ /* 0x000fe4000f8e00ff */
[----:B------:R-:W-:Y:S03]  /*5320*/  USHF.R.U32.HI UR8, URZ, UR33, UR5 ;  /* 0x00000021ff087299 */ /* 0x000fe60008011605 */
[----:B------:R-:W-:Y:S02]  /*5330*/  UMOV UR5, UR13 ;  /* 0x0000000d00057c82 */ /* 0x000fe40008000000 */
[----:B------:R-:W-:Y:S03]  /*5340*/  @UP1 USHF.R.U32.HI UR4, URZ, UR19, UR5 ;  /* 0x00000013ff041299 */ /* 0x000fe60008011605 */
[----:B------:R-:W-:Y:S01]  /*5350*/  UMOV UR5, UR21 ;  /* 0x0000001500057c82 */ /* 0x000fe20008000000 */
[----:B------:R-:W-:Y:S02]  /*5360*/  UIMAD UR4, UR39, UR4, URZ ;  /* 0x00000004270472a4 */ /* 0x000fe4000f8e02ff */
[----:B------:R-:W-:Y:S02]  /*5370*/  @UP1 USHF.R.U32.HI UR7, URZ, UR19, UR5 ;  /* 0x00000013ff071299 */ /* 0x000fe40008011605 */
[----:B------:R-:W-:Y:S02]  /*5380*/  USEL UR5, UR16, UR8, !UP0 ;  /* 0x0000000810057287 */ /* 0x000fe4000c000000 */
[----:B------:R-:W-:Y:S02]  /*5390*/  UIMAD UR8, UR39, UR7, URZ ;  /* 0x00000007270872a4 */ /* 0x000fe4000f8e02ff */
[----:B------:R-:W-:Y:S03]  /*53a0*/  UISETP.GE.AND UP0, UPT, UR6, UR4, UPT ;  /* 0x000000040600728c */ /* 0x000fe6000bf06270 */
[----:B------:R-:W-:Y:S01]  /*53b0*/  UMOV UR4, UR11 ;  /* 0x0000000b00047c82 */ /* 0x000fe20008000000 */
[----:B------:R-:W-:Y:S02]  /*53c0*/  UISETP.GE.OR UP0, UPT, UR5, UR8, UP0 ;  /* 0x000000080500728c */ /* 0x000fe40008706670 */
[----:B------:R-:W-:Y:S02]  /*53d0*/  USHF.R.U32.HI UR4, URZ, UR19, UR4 ;  /* 0x00000013ff047299 */ /* 0x000fe40008011604 */
[----:B------:R-:W-:Y:S02]  /*53e0*/  UIMAD.WIDE.U32 UR8, UR5, UR18, URZ ;  /* 0x00000012050872a5 */ /* 0x000fe4000f8e00ff */
[----:B------:R-:W-:Y:S04]  /*53f0*/  USEL UR10, UR6, UR4, !UP1 ;  /* 0x00000004060a7287 */ /* 0x000fe8000c800000 */
[----:B------:R-:W-:Y:S01]  /*5400*/  UIADD3 UR11, UPT, UPT, -UR10, URZ, URZ ;  /* 0x000000ff0a0b7290 */ /* 0x000fe2000fffe1ff */
[----:B------:R-:W-:Y:S02]  /*5410*/  @!UP0 UMOV UR4, UR9 ;  /* 0x0000000900048c82 */ /* 0x000fe40008000000 */
[----:B------:R-:W-:Y:S02]  /*5420*/  @!UP0 USHF.R.U32.HI UR4, URZ, UR19, UR4 ;  /* 0x00000013ff048299 */ /* 0x000fe40008011604 */
[----:B------:R-:W-:Y:S02]  /*5430*/  UIMAD UR8, UR39, UR11, UR6 ;  /* 0x0000000b270872a4 */ /* 0x000fe4000f8e0206 */
[----:B------:R-:W-:Y:S02]  /*5440*/  @!UP0 USEL UR4, UR5, UR4, !UP1 ;  /* 0x0000000405048287 */ /* 0x000fe4000c800000 */
[----:B------:R-:W-:Y:S02]  /*5450*/  UISETP.NE.AND UP1, UPT, UR22, URZ, UPT ;  /* 0x000000ff1600728c */ /* 0x000fe4000bf25270 */
[----:B------:R-:W-:Y:S02]  /*5460*/  @!UP0 UIMAD UR8, UR7, UR8, UR4 ;  /* 0x00000008070882a4 */ /* 0x000fe4000f8e0204 */
[----:B------:R-:W-:Y:S02]  /*5470*/  @!UP0 UIADD3 UR9, UPT, UPT, UR10, -UR4, URZ ;  /* 0x800000040a098290 */ /* 0x000fe4000fffe0ff */
[----:B------:R-:W-:Y:S02]  /*5480*/  UIADD3 UR4, UPT, UPT, -UR5, URZ, URZ ;  /* 0x000000ff05047290 */ /* 0x000fe4000fffe1ff */
[----:B------:R-:W-:Y:S02]  /*5490*/  UIADD3 UR7, UPT, UPT, -UR6, URZ, URZ ;  /* 0x000000ff06077290 */ /* 0x000fe4000fffe1ff */
[----:B------:R-:W-:Y:S02]  /*54a0*/  @!UP0 UIMAD UR6, UR9, UR39, UR5 ;  /* 0x00000027090682a4 */ /* 0x000fe4000f8e0205 */
[----:B------:R-:W-:Y:S02]  /*54b0*/  UIMAD UR16, UR17, UR4, UR16 ;  /* 0x00000004111072a4 */ /* 0x000fe4000f8e0210 */
[----:B------:R-:W-:Y:S01]  /*54c0*/  UIMAD UR15, UR34, UR7, UR15 ;  /* 0x00000007220f72a4 */ /* 0x000fe2000f8e020f */
[----:B------:R-:W-:Y:S02]  /*54d0*/  @!UP0 UMOV UR5, UR8 ;  /* 0x0000000800058c82 */ /* 0x000fe40008000000 */
[----:B------:R-:W-:Y:S02]  /*54e0*/  UIMAD UR16, UR5, UR17, UR16 ;  /* 0x00000011051072a4 */ /* 0x000fe4000f8e0210 */
[----:B------:R-:W-:Y:S11]  /*54f0*/  UIMAD UR15, UR6, UR34, UR15 ;  /* 0x00000022060f72a4 */ /* 0x000ff6000f8e020f */
[----:B------:R-:W-:Y:S01]  /*5500*/  @!UPT UIADD3 URZ, UPT, UPT, URZ, URZ, URZ ;  /* 0x000000fffffff290 */ /* 0x000fe2000fffe0ff */
.L_x_91:
[----:B------:R-:W1:Y:S01]  /*5510*/  @!UP3 LDCU.128 UR8, c[0x0][0xc10] ;  /* 0x00018200ff08b7ac */ /* 0x000e620008000c00 */
[----:B------:R-:W-:Y:S04]  /*5520*/  ISETP.NE.U32.AND P1, PT, RZ, UR28, PT ;  /* 0x0000001cff007c0c */ /* 0x000fe8000bf25070 */
[----:B------:R-:W-:Y:S01]  /*5530*/  ISETP.NE.AND.EX P1, PT, RZ, UR29, PT, P1 ;  /* 0x0000001dff007c0c */ /* 0x000fe2000bf25310 */
[----:B------:R-:W3:Y:S01]  /*5540*/  @!UP3 LDCU UR5, c[0x0][0xc0c] ;  /* 0x00018180ff05b7ac */ /* 0x000ee20008000800 */
[----:B------:R-:W-:Y:S02]  /*5550*/  USHF.L.U32 UR25, UR23, 0x6, URZ ;  /* 0x0000000617197899 */ /* 0x000fe400080006ff */
[----:B-1----:R-:W-:Y:S07]  /*5560*/  UIMAD.WIDE.U32 UR6, UR16, UR8, URZ ;  /* 0x00000008100672a5 */ /* 0x002fee000f8e00ff */
[----:B------:R-:W-:Y:S01]  /*5570*/  @!UP3 UMOV UR4, UR7 ;  /* 0x000000070004bc82 */ /* 0x000fe20008000000 */
[----:B---3--:R-:W-:Y:S02]  /*5580*/  @!UP3 UISETP.NE.AND UP0, UPT, UR5, 0x1, UPT ;  /* 0x000000010500b88c */ /* 0x008fe4000bf05270 */
[----:B------:R-:W-:Y:S02]  /*5590*/  @!UP3 USHF.R.U32.HI UR4, URZ, UR9, UR4 ;  /* 0x00000009ff04b299 */ /* 0x000fe40008011604 */
[----:B------:R-:W-:Y:S02]  /*55a0*/  UIMAD.WIDE.U32 UR6, UR15, UR11, URZ ;  /* 0x0000000b0f0672a5 */ /* 0x000fe4000f8e00ff */
[----:B------:R-:W-:Y:S02]  /*55b0*/  @!UP3 USEL UR8, UR16, UR4, !UP0 ;  /* 0x000000041008b287 */ /* 0x000fe4000c000000 */
[----:B------:R-:W-:Y:S03]  /*55c0*/  @!UP3 UISETP.NE.AND UP0, UPT, UR10, 0x1, UPT ;  /* 0x000000010a00b88c */ /* 0x000fe6000bf05270 */
[----:B------:R-:W-:Y:S02]  /*55d0*/  @!UP3 UMOV UR6, UR7 ;  /* 0x000000070006bc82 */ /* 0x000fe40008000000 */
[----:B------:R-:W1:Y:S02]  /*55e0*/  @!UP3 LDCU UR4, c[0x0][0xc20] ;  /* 0x00018400ff04b7ac */ /* 0x000e640008000800 */
[----:B-1----:R-:W-:Y:S04]  /*55f0*/  @!UP3 USHF.R.U32.HI UR6, URZ, UR4, UR6 ;  /* 0x00000004ff06b299 */ /* 0x002fe80008011606 */
[----:B------:R-:W-:Y:S04]  /*5600*/  @!UP3 USEL UR6, UR15, UR6, !UP0 ;  /* 0x000000060f06b287 */ /* 0x000fe8000c000000 */
[----:B------:R-:W-:Y:S02]  /*5610*/  @!UP3 UIADD3 UR4, UPT, UPT, -UR8, UR6, URZ ;  /* 0x000000060804b290 */ /* 0x000fe4000fffe1ff */
[----:B------:R-:W-:Y:S02]  /*5620*/  @!UP3 UIADD3 UR6, UPT, UPT, UR8, -UR6, URZ ;  /* 0x800000060806b290 */ /* 0x000fe4000fffe0ff */
[----:B------:R-:W-:Y:S02]  /*5630*/  @!UP3 UIMAD UR16, UR4, UR5, UR16 ;  /* 0x000000050410b2a4 */ /* 0x000fe4000f8e0210 */
[----:B------:R-:W-:Y:S01]  /*5640*/  @!UP3 UIMAD UR15, UR6, UR10, UR15 ;  /* 0x0000000a060fb2a4 */ /* 0x000fe2000f8e020f */
[----:B------:R-:W-:Y:S11]  /*5650*/  BRA.U UP4, `(.L_x_92) ;  /* 0x0000000104107547 */ /* 0x000ff6000b800000 */
[----:B------:R-:W-:Y:S04]  /*5660*/  MOV R2, UR38 ;  /* 0x0000002600027c02 */ /* 0x000fe80008000f00 */
[----:B------:R-:W-:Y:S04]  /*5670*/  SHF.L.U32 R2, R2, 0x1f, RZ ;  /* 0x0000001f02027819 */ /* 0x000fe800000006ff */
[----:B------:R-:W1:Y:S02]  /*5680*/  SYNCS.PHASECHK.TRANS64.TRYWAIT P2, [UR24+0x1d8], R2 ;  /* 0x0001d802ff0075a7 */ /* 0x000e640008041118 */
[----:B-1----:R-:W-:Y:S05]  /*5690*/  @!P2 BRA `(.L_x_93) ;  /* 0x0000003c00eca947 */ /* 0x002fea0003800000 */
.L_x_92:
[----:B------:R-:W-:Y:S05]  /*56a0*/  BRA.U !UP6, `(.L_x_94) ;  /* 0x000000010e387547 */ /* 0x000fea000b800000 */
[----:B------:R-:W-:Y:S01]  /*56b0*/  UPLOP3.LUT UP1, UPT, UPT, UPT, UP5, 0x80, 0x8 ;  /* 0x000000000008789c */ /* 0x000fe20003f2f050 */
[----:B-1----:R-:W-:Y:S01]  /*56c0*/  HFMA2 R0, -RZ, RZ, 0, 5.9604644775390625e-08 ;  /* 0x00000001ff007431 */ /* 0x002fe200000001ff */
[----:B------:R-:W1:Y:S01]  /*56d0*/  LDCU.64 UR8, c[0x0][0x358] ;  /* 0x00006b00ff0877ac */ /* 0x000e620008000a00 */
[----:B------:R-:W-:Y:S03]  /*56e0*/  IMAD.MOV.U32 R48, RZ, RZ, 0x1 ;  /* 0x00000001ff307424 */ /* 0x000fe600078e00ff */
[----:B------:R-:W-:Y:S05]  /*56f0*/  PLOP3.LUT P2, PT, PT, PT, UP1, 0x80, 0x8 ;  /* 0x000000000008781c */ /* 0x000fea0003f4f018 */
[----:B------:R-:W3:Y:S01]  /*5700*/  @UP1 LDCU.64 UR4, c[0x0][0x988] ;  /* 0x00013100ff0417ac */ /* 0x000ee20008000a00 */
[----:B------:R-:W-:Y:S07]  /*5710*/  @UP1 UIMAD UR6, UR53, UR28, URZ ;  /* 0x0000001c350612a4 */ /* 0x000fee000f8e02ff */
[----:B------:R-:W-:Y:S01]  /*5720*/  @!P2 PRMT R48, R0, 0x7610, R48 ;  /* 0x000076100030a816 */ /* 0x000fe20000000030 */
[----:B---3--:R-:W-:Y:S06]  /*5730*/  @UP1 UIMAD.WIDE UR4, UR6, 0x4, UR4 ;  /* 0x00000004060418a5 */ /* 0x008fec000f8e0204 */
[----:B-----5:R-:W-:Y:S01]  /*5740*/  IMAD.U32 R26, RZ, RZ, UR4 ;  /* 0x00000004ff1a7e24 */ /* 0x020fe2000f8e00ff */
[----:B------:R-:W-:Y:S04]  /*5750*/  MOV R27, UR5 ;  /* 0x00000005001b7c02 */ /* 0x000fe80008000f00 */
[----:B------:R-:W3:Y:S01]  /*5760*/  @!UP1 LDCU UR4, c[0x0][0x980] ;  /* 0x00013000ff0497ac */ /* 0x000ee20008000800 */
[----:B-1----:R4:W5:Y:S02]  /*5770*/  @P2 LDG.E R26, desc[UR8][R26.64] ;  /* 0x000000081a1a2981 */ /* 0x002964000c1e1900 */
[----:B---34-:R-:W-:Y:S07]  /*5780*/  @!P2 IMAD.U32 R26, RZ, RZ, UR4 ;  /* 0x00000004ff1aae24 */ /* 0x018fee000f8e00ff */
.L_x_94:
[----:B-----5:R-:W-:Y:S01]  /*5790*/  @!P1 FSETP.EQ.AND P3, PT, R26, RZ, PT ;  /* 0x000000ff1a00920b */ /* 0x020fe20003f62000 */
[----:B------:R-:W-:Y:S01]  /*57a0*/  @!UPT UIADD3 URZ, UPT, UPT, URZ, URZ, URZ ;  /* 0x000000fffffff290 */ /* 0x000fe2000fffe0ff */
[----:B------:R-:W-:Y:S11]  /*57b0*/  @!P1 BRA `(.L_x_95) ;  /* 0x0000000000149947 */ /* 0x000ff60003800000 */
[----:B------:R-:W-:Y:S02]  /*57c0*/  LOP3.LUT P1, RZ, R48, 0xff, RZ, 0xc0, !PT ;  /* 0x000000ff30ff7812 */ /* 0x000fe4000782c0ff */
[----:B------:R-:W-:Y:S04]  /*57d0*/  PLOP3.LUT P3, PT, PT, PT, UP1, 0x80, 0x8 ;  /* 0x000000000008781c */ /* 0x000fe80003f6f018 */
[----:B------:R-:W-:Y:S07]  /*57e0*/  PLOP3.LUT P3, PT, P3, PT, PT, 0x8, 0x80 ;  /* 0x000000000080781c */ /* 0x000fee0001f6e170 */
[----:B------:R-:W-:Y:S11]  /*57f0*/  @P1 FSETP.EQ.AND P3, PT, R26, RZ, PT ;  /* 0x000000ff1a00120b */ /* 0x000ff60003f62000 */
[----:B------:R-:W-:Y:S02]  /*5800*/  @!UPT UIADD3 URZ, UPT, UPT, URZ, URZ, URZ ;  /* 0x000000fffffff290 */ /* 0x000fe4000fffe0ff */
.L_x_95:
[----:B------:R-:W-:Y:S01]  /*5810*/  ULEA UR7, UR26, UR24, 0x3 ;  /* 0x000000181a077291 */ /* 0x000fe2000f8e18ff */
[----:B------:R-:W-:Y:S01]  /*5820*/  SHF.L.U32 R8, R10, 0x1f, RZ ;  /* 0x0000001f0a087819 */ /* 0x000fe200000006ff */
[----:B------:R-:W-:Y:S02]  /*5830*/  USHF.L.U32 UR11, UR51, 0x6, URZ ;  /* 0x00000006330b7899 */ /* 0x000fe400080006ff */
[----:B------:R-:W-:Y:S02]  /*5840*/  UISETP.NE.AND UP0, UPT, UR40, 0x1, UPT ;  /* 0x000000012800788c */ /* 0x000fe4000bf05270 */
[----:B------:R-:W-:Y:S01]  /*5850*/  UIMAD.WIDE.U32 UR4, UR11, UR41, URZ ;  /* 0x000000290b0472a5 */ /* 0x000fe2000f8e00ff */
[----:B------:R-:W-:Y:S02]  /*5860*/  ELECT P2, URZ, PT ;  /* 0x0000000000ff782f */ /* 0x000fe40003840000 */
[----:B------:R-:W3:Y:S02]  /*5870*/  SYNCS.PHASECHK.TRANS64.TRYWAIT P1, [UR7+0x1b8], R8 ;  /* 0x0001b808ff0075a7 */ /* 0x000ee40008021107 */
[----:B------:R-:W-:Y:S02]  /*5880*/  PLOP3.LUT P2, PT, P3, P2, PT, 0xf2, 0x2f ;  /* 0x00000000002f781c */ /* 0x000fe40001f45e72 */
[----:B------:R-:W-:Y:S02]  /*5890*/  UMOV UR4, UR5 ;  /* 0x0000000500047c82 */ /* 0x000fe40008000000 */
[----:B------:R-:W-:Y:S04]  /*58a0*/  USHF.R.U32.HI UR4, URZ, UR42, UR4 ;  /* 0x0000002aff047299 */ /* 0x000fe80008011604 */
[----:B------:R-:W-:Y:S02]  /*58b0*/  USEL UR12, UR11, UR4, !UP0 ;  /* 0x000000040b0c7287 */ /* 0x000fe4000c000000 */
[----:B------:R-:W-:Y:S02]  /*58c0*/  UISETP.NE.AND UP0, UPT, UR43, 0x1, UPT ;  /* 0x000000012b00788c */ /* 0x000fe4000bf05270 */
[----:B------:R-:W-:Y:S02]  /*58d0*/  UIMAD.WIDE.U32 UR4, UR12, UR44, URZ ;  /* 0x0000002c0c0472a5 */ /* 0x000fe4000f8e00ff */
[----:B------:R-:W-:Y:S01]  /*58e0*/  UIADD3 UR6, UPT, UPT, -UR12, URZ, URZ ;  /* 0x000000ff0c067290 */ /* 0x000fe2000fffe1ff */
[----:B-1----:R-:W-:Y:S03]  /*58f0*/  @!P2 IMAD.MOV.U32 R0, RZ, 0x20, RZ ;  /* 0x00000020ff00a824 */ /* 0x002fe600078e00ff */
[----:B------:R-:W-:Y:S01]  /*5900*/  UIMAD UR11, UR40, UR6, UR11 ;  /* 0x00000006280b72a4 */ /* 0x000fe2000f8e020b */
[----:B------:R-:W-:Y:S01]  /*5910*/  @!P2 IMAD.MOV.U32 R0, RZ, 0x400, R0 ;  /* 0x00000400ff00a824 */ /* 0x000fe200078e0000 */
[----:B------:R-:W-:Y:S02]  /*5920*/  UMOV UR4, UR5 ;  /* 0x0000000500047c82 */ /* 0x000fe40008000000 */
[----:B------:R-:W-:Y:S04]  /*5930*/  USHF.R.U32.HI UR4, URZ, UR45, UR4 ;  /* 0x0000002dff047299 */ /* 0x000fe80008011604 */
[----:B------:R-:W-:Y:S02]  /*5940*/  USEL UR13, UR12, UR4, !UP0 ;  /* 0x000000040c0d7287 */ /* 0x000fe4000c000000 */
[----:B------:R-:W-:Y:S02]  /*5950*/  UISETP.NE.AND UP0, UPT, UR46, 0x1, UPT ;  /* 0x000000012e00788c */ /* 0x000fe4000bf05270 */
[----:B------:R-:W-:Y:S07]  /*5960*/  UIMAD.WIDE.U32 UR4, UR13, UR47, URZ ;  /* 0x0000002f0d0472a5 */ /* 0x000fee000f8e00ff */
[----:B------:R-:W-:Y:S02]  /*5970*/  UMOV UR4, UR5 ;  /* 0x0000000500047c82 */ /* 0x000fe40008000000 */
[----:B------:R-:W-:Y:S04]  /*5980*/  USHF.R.U32.HI UR4, URZ, UR49, UR4 ;  /* 0x00000031ff047299 */ /* 0x000fe80008011604 */
[----:B------:R-:W-:Y:S02]  /*5990*/  USEL UR14, UR13, UR4, !UP0 ;  /* 0x000000040d0e7287 */ /* 0x000fe4000c000000 */
[----:B------:R-:W-:Y:S02]  /*59a0*/  UIADD3 UR4, UPT, UPT, -UR13, URZ, URZ ;  /* 0x000000ff0d047290 */ /* 0x000fe4000fffe1ff */
[----:B------:R-:W-:Y:S02]  /*59b0*/  UIADD3 UR5, UPT, UPT, -UR14, URZ, URZ ;  /* 0x000000ff0e057290 */ /* 0x000fe4000fffe1ff */
[----:B------:R-:W-:Y:S02]  /*59c0*/  UIMAD UR12, UR43, UR4, UR12 ;  /* 0x000000042b0c72a4 */ /* 0x000fe4000f8e020c */
[----:B------:R-:W-:Y:S01]  /*59d0*/  UIMAD UR13, UR46, UR5, UR13 ;  /* 0x000000052e0d72a4 */ /* 0x000fe2000f8e020d */
[----:B---3--:R-:W-:Y:S11]  /*59e0*/  @!P1 BRA `(.L_x_96) ;  /* 0x0000003c00309947 */ /* 0x008ff60003800000 */
.L_x_208:
[----:B------:R-:W3:Y:S01]  /*59f0*/  S2UR UR50, SR_CgaCtaId ;  /* 0x00000000003279c3 */ /* 0x000ee20000008800 */
[----:B------:R-:W-:Y:S01]  /*5a00*/  @!P2 R2UR UR4, R0 ;  /* 0x000000000004a2ca */ /* 0x000fe200000e0000 */
[----:B------:R-:W-:Y:S01]  /*5a10*/  VOTEU.ALL UP0, P2 ;  /* 0x0000000000ff7886 */ /* 0x000fe20001000000 */
[----:B-1----:R-:W-:Y:S02]  /*5a20*/  @!P2 IADD3 R2, P1, PT, R12, 0x680, RZ ;  /* 0x000006800c02a810 */ /* 0x002fe40007f3e0ff */
[----:B------:R-:W-:Y:S02]  /*5a30*/  @P0 SHF.R.U32.HI R4, RZ, 0x10, R5 ;  /* 0x00000010ff040819 */ /* 0x000fe40000011605 */
[----:B------:R-:W-:Y:S01]  /*5a40*/  @!P2 R2UR UR6, R2 ;  /* 0x000000000206a2ca */ /* 0x000fe200000e0000 */
[----:B------:R-:W-:Y:S01]  /*5a50*/  @!P2 IMAD.X R0, RZ, RZ, R13, P1 ;  /* 0x000000ffff00a224 */ /* 0x000fe200008e060d */
[----:B------:R-:W-:Y:S01]  /*5a60*/  @!UP0 ULEA UR5, UR26, UR24, 0xc ;  /* 0x000000181a058291 */ /* 0x000fe2000f8e60ff */
[----:B------:R-:W-:Y:S03]  /*5a70*/  @P0 R2UR UR53, R4 ;  /* 0x00000000043502ca */ /* 0x000fe600000e0000 */
[----:B------:R-:W-:Y:S02]  /*5a80*/  @!UP0 UIADD3 UR8, UPT, UPT, UR5, 0x400, URZ ;  /* 0x0000040005088890 */ /* 0x000fe4000fffe0ff */
[----:B------:R-:W-:Y:S01]  /*5a90*/  @!UP0 UPRMT UR22, UR4, 0x5410, URZ ;  /* 0x0000541004168896 */ /* 0x000fe200080000ff */
[----:B------:R-:W-:Y:S01]  /*5aa0*/  @!P2 R2UR UR4, R0 ;  /* 0x000000000004a2ca */ /* 0x000fe200000e0000 */
[----:B------:R-:W-:Y:S01]  /*5ab0*/  UIADD3 UR5, UPT, UPT, UR26, 0x1, URZ ;  /* 0x000000011a057890 */ /* 0x000fe2000fffe0ff */
[----:B------:R-:W-:Y:S02]  /*5ac0*/  @!P2 IMAD.MOV.U32 R0, RZ, RZ, 0x1000 ;  /* 0x00001000ff00a424 */ /* 0x000fe400078e00ff */
[----:B------:R-:W-:Y:S01]  /*5ad0*/  IMAD.U32 R14, RZ, RZ, UR6 ;  /* 0x00000006ff0e7e24 */ /* 0x000fe2000f8e00ff */
[----:B------:R-:W-:Y:S04]  /*5ae0*/  UISETP.NE.AND UP0, UPT, UR5, 0x3, UPT ;  /* 0x000000030500788c */ /* 0x000fe8000bf05270 */
[----:B------:R-:W-:Y:S01]  /*5af0*/  @!P2 R2UR UR20, R14 ;  /* 0x000000000e14a2ca */ /* 0x000fe200000e0000 */
[----:B------:R-:W-:Y:S02]  /*5b00*/  USEL UR5, UR5, URZ, UP0 ;  /* 0x000000ff05057287 */ /* 0x000fe40008000000 */
[----:B------:R-:W-:Y:S01]  /*5b10*/  USEL UR23, URZ, 0x1, UP0 ;  /* 0x00000001ff177887 */ /* 0x000fe20008000000 */
[----:B------:R-:W-:Y:S01]  /*5b20*/  IMAD.U32 R15, RZ, RZ, UR4 ;  /* 0x00000004ff0f7e24 */ /* 0x000fe2000f8e00ff */
[----:B------:R-:W-:Y:S01]  /*5b30*/  UIADD3 UR4, UPT, UPT, UR7, 0x1a0, URZ ;  /* 0x000001a007047890 */ /* 0x000fe2000fffe0ff */
[----:B------:R-:W-:Y:S03]  /*5b40*/  VOTEU.ALL UP0, P2 ;  /* 0x0000000000ff7886 */ /* 0x000fe60001000000 */
[----:B------:R-:W-:Y:S01]  /*5b50*/  @!P2 R2UR UR21, R15 ;  /* 0x000000000f15a2ca */ /* 0x000fe200000e0000 */
[----:B---3--:R-:W-:Y:S01]  /*5b60*/  UPRMT UR6, UR50, 0x654, UR4 ;  /* 0x0000065432067896 */ /* 0x008fe20008000004 */
[----:B------:R-:W-:Y:S01]  /*5b70*/  LOP3.LUT R10, R10, UR23, RZ, 0x3c, !PT ;  /* 0x000000170a0a7c12 */ /* 0x000fe2000f8e3cff */
[----:B------:R-:W-:Y:S01]  /*5b80*/  @!UP0 UMOV UR9, UR4 ;  /* 0x0000000400098c82 */ /* 0x000fe20008000000 */
[----:B------:R-:W-:Y:S01]  /*5b90*/  @!UP0 UMOV UR10, UR25 ;  /* 0x00000019000a8c82 */ /* 0x000fe20008000000 */
[----:B------:R-:W-:Y:S01]  /*5ba0*/  ULEA UR4, UR5, UR24, 0x3 ;  /* 0x0000001805047291 */ /* 0x000fe2000f8e18ff */
[----:B------:R-:W-:Y:S07]  /*5bb0*/  SHF.L.U32 R2, R10, 0x1f, RZ ;  /* 0x0000001f0a027819 */ /* 0x000fee00000006ff */
[----:B------:R1:W-:Y:S01]  /*5bc0*/  @!UP0 UTMALDG.5D.IM2COL [UR8], [UR20], UR22 ;  /* 0x00000008140083b4 */ /* 0x0003e20008060016 */
[----:B------:R1:W-:Y:S01]  /*5bd0*/  @!P2 SYNCS.ARRIVE.TRANS64.RED.A0TR RZ, [UR7+0x1a0], R0 ;  /* 0x0001a000ffffa9a7 */ /* 0x0003e20008300407 */
[----:B------:R-:W-:Y:S01]  /*5be0*/  SYNCS.ARRIVE.TRANS64.RED.A1T0 RZ, [UR6], RZ ;  /* 0x000000ffffff79a7 */ /* 0x000fe20008100406 */
[----:B------:R-:W3:Y:S02]  /*5bf0*/  SYNCS.PHASECHK.TRANS64.TRYWAIT P1, [UR4+0x1b8], R2 ;  /* 0x0001b802ff0075a7 */ /* 0x000ee40008021104 */
[----:B-1-3--:R-:W-:Y:S05]  /*5c00*/  @!P1 BRA `(.L_x_97) ;  /* 0x0000003800c09947 */ /* 0x00afea0003800000 */
.L_x_210:
[----:B------:R-:W3:Y:S01]  /*5c10*/  S2UR UR50, SR_CgaCtaId ;  /* 0x00000000003279c3 */ /* 0x000ee20000008800 */
[----:B------:R-:W-:Y:S01]  /*5c20*/  UIADD3 UR6, UPT, UPT, UR5, 0x1, URZ ;  /* 0x0000000105067890 */ /* 0x000fe2000fffe0ff */
[----:B-1----:R-:W-:Y:S01]  /*5c30*/  @!P2 IMAD.MOV.U32 R0, RZ, 0x20, RZ ;  /* 0x00000020ff00a824 */ /* 0x002fe200078e00ff */
[----:B------:R-:W-:Y:S01]  /*5c40*/  UPLOP3.LUT UP4, UPT, UPT, UPT, UPT, 0x80, 0x8 ;  /* 0x000000000008789c */ /* 0x000fe20003f8f070 */
[----:B------:R-:W-:Y:S01]  /*5c50*/  @!P2 IADD3 R2, P0, PT, R12, 0x680, RZ ;  /* 0x000006800c02a810 */ /* 0x000fe20007f1e0ff */
[----:B------:R-:W-:Y:S01]  /*5c60*/  UISETP.NE.AND UP0, UPT, UR6, 0x3, UPT ;  /* 0x000000030600788c */ /* 0x000fe2000bf05270 */
[----:B------:R-:W-:Y:S01]  /*5c70*/  @!P2 IMAD.MOV.U32 R0, RZ, 0x400, R0 ;  /* 0x00000400ff00a824 */ /* 0x000fe200078e0000 */
[----:B------:R-:W-:Y:S02]  /*5c80*/  R2UR UR23, R52 ;  /* 0x00000000341772ca */ /* 0x000fe400000e0000 */
[----:B------:R-:W-:Y:S01]  /*5c90*/  USEL UR26, UR6, URZ, UP0 ;  /* 0x000000ff061a7287 */ /* 0x000fe20008000000 */
[----:B------:R-:W-:Y:S01]  /*5ca0*/  R2UR UR22, R53 ;  /* 0x00000000351672ca */ /* 0x000fe200000e0000 */
[----:B------:R-:W-:Y:S01]  /*5cb0*/  USEL UR21, URZ, 0x1, UP0 ;  /* 0x00000001ff157887 */ /* 0x000fe20008000000 */
[----:B------:R-:W-:Y:S01]  /*5cc0*/  @!P2 R2UR UR6, R0 ;  /* 0x000000000006a2ca */ /* 0x000fe200000e0000 */
[----:B------:R-:W-:Y:S01]  /*5cd0*/  VOTEU.ALL UP0, P2 ;  /* 0x0000000000ff7886 */ /* 0x000fe20001000000 */
[----:B------:R-:W-:Y:S01]  /*5ce0*/  @!P2 IMAD.X R0, RZ, RZ, R13, P0 ;  /* 0x000000ffff00a224 */ /* 0x000fe200000e060d */
[----:B------:R-:W-:Y:S02]  /*5cf0*/  LOP3.LUT R9, R9, 0x1, RZ, 0x3c, !PT ;  /* 0x0000000109097812 */ /* 0x000fe400078e3cff */
[----:B------:R-:W-:Y:S01]  /*5d00*/  LOP3.LUT R10, R10, UR21, RZ, 0x3c, !PT ;  /* 0x000000150a0a7c12 */ /* 0x000fe2000f8e3cff */
[----:B------:R-:W-:Y:S02]  /*5d10*/  @!UP0 ULEA UR5, UR5, UR24, 0xc ;  /* 0x0000001805058291 */ /* 0x000fe4000f8e60ff */
[----:B------:R-:W-:Y:S02]  /*5d20*/  @!UP0 UIADD3 UR10, UPT, UPT, UR25, 0x20, URZ ;  /* 0x00000020190a8890 */ /* 0x000fe4000fffe0ff */
[----:B------:R-:W-:Y:S02]  /*5d30*/  @!UP0 UIADD3 UR8, UPT, UPT, UR5, 0x400, URZ ;  /* 0x0000040005088890 */ /* 0x000fe4000fffe0ff */
[----:B------:R-:W-:Y:S01]  /*5d40*/  UIADD3 UR23, UPT, UPT, UR15, UR23, URZ ;  /* 0x000000170f177290 */ /* 0x000fe2000fffe0ff */
[----:B------:R-:W-:Y:S01]  /*5d50*/  @!P2 R2UR UR5, R0 ;  /* 0x000000000005a2ca */ /* 0x000fe200000e0000 */
[----:B------:R-:W-:Y:S01]  /*5d60*/  @!UP0 UPRMT UR20, UR6, 0x5410, URZ ;  /* 0x0000541006148896 */ /* 0x000fe200080000ff */
[----:B------:R-:W-:Y:S01]  /*5d70*/  @!P2 R2UR UR6, R2 ;  /* 0x000000000206a2ca */ /* 0x000fe200000e0000 */
[----:B------:R-:W-:Y:S01]  /*5d80*/  VOTEU.ALL UP0, P2 ;  /* 0x0000000000ff7886 */ /* 0x000fe20001000000 */
[----:B------:R-:W-:Y:S09]  /*5d90*/  UIADD3 UR51, UPT, UPT, UR16, UR22, URZ ;  /* 0x0000001610337290 */ /* 0x000ff2000fffe0ff */
[----:B------:R-:W-:Y:S01]  /*5da0*/  IMAD.U32 R5, RZ, RZ, UR5 ;  /* 0x00000005ff057e24 */ /* 0x000fe2000f8e00ff */
[----:B------:R-:W-:Y:S01]  /*5db0*/  UIADD3 UR5, UPT, UPT, UR4, 0x1a0, URZ ;  /* 0x000001a004057890 */ /* 0x000fe2000fffe0ff */
[----:B------:R-:W-:Y:S03]  /*5dc0*/  IMAD.U32 R4, RZ, RZ, UR6 ;  /* 0x00000006ff047e24 */ /* 0x000fe6000f8e00ff */
[----:B------:R-:W-:Y:S02]  /*5dd0*/  @!P2 R2UR UR7, R5 ;  /* 0x000000000507a2ca */ /* 0x000fe400000e0000 */
[----:B------:R-:W-:Y:S01]  /*5de0*/  @!P2 R2UR UR6, R4 ;  /* 0x000000000406a2ca */ /* 0x000fe200000e0000 */
[----:B------:R-:W-:Y:S01]  /*5df0*/  @!UP0 UMOV UR9, UR5 ;  /* 0x0000000500098c82 */ /* 0x000fe20008000000 */
[----:B---3--:R-:W-:Y:S11]  /*5e00*/  UPRMT UR5, UR50, 0x654, UR5 ;  /* 0x0000065432057896 */ /* 0x008ff60008000005 */
[----:B------:R3:W-:Y:S01]  /*5e10*/  @!UP0 UTMALDG.5D.IM2COL [UR8], [UR6], UR20 ;  /* 0x00000008060083b4 */ /* 0x0007e20008060014 */
[----:B------:R3:W-:Y:S01]  /*5e20*/  @!P2 SYNCS.ARRIVE.TRANS64.RED.A0TR RZ, [UR4+0x1a0], R3 ;  /* 0x0001a003ffffa9a7 */ /* 0x0007e20008300404 */
[----:B------:R-:W-:Y:S01]  /*5e30*/  SYNCS.ARRIVE.TRANS64.RED.A1T0 RZ, [UR5], RZ ;  /* 0x000000ffffff79a7 */ /* 0x000fe20008100405 */
[----:B------:R-:W-:Y:S05]  /*5e40*/  BRA.U UP2, `(.L_x_98) ;  /* 0xfffffff102907547 */ /* 0x000fea000b83ffff */
[----:B------:R-:W-:Y:S01]  /*5e50*/  UIADD3 UR24, UPT, UPT, UR24, 0x1b8, URZ ;  /* 0x000001b818187890 */ /* 0x000fe2000fffe0ff */
[----:B------:R-:W-:-:S03]  /*5e60*/  SHF.L.U32 R2, R10, 0x1f, RZ ;  /* 0x0000001f0a027819 */ /* 0x000fc600000006ff */
[----:B------:R-:W-:-:S09]  /*5e70*/  ULEA UR4, UR26, UR24, 0x3 ;  /* 0x000000181a047291 */ /* 0x000fd2000f8e18ff */
[----:B------:R-:W1:Y:S02]  /*5e80*/  SYNCS.PHASECHK.TRANS64.TRYWAIT P0, [UR4], R2 ;  /* 0x00000002ff0075a7 */ /* 0x000e640008001104 */
[----:B-1----:R-:W-:Y:S05]  /*5e90*/  @!P0 BRA `(.L_x_99) ;  /* 0x0000003800348947 */ /* 0x002fea0003800000 */
.L_x_212:
[----:B------:R-:W-:-:S04]  /*5ea0*/  UIADD3 UR4, UPT, UPT, UR26, 0x1, URZ ;  /* 0x000000011a047890 */ /* 0x000fc8000fffe0ff */
[----:B------:R-:W-:-:S04]  /*5eb0*/  UISETP.NE.AND UP0, UPT, UR4, 0x3, UPT ;  /* 0x000000030400788c */ /* 0x000fc8000bf05270 */
[----:B---3--:R-:W-:Y:S02]  /*5ec0*/  USEL UR6, URZ, 0x1, UP0 ;  /* 0x00000001ff067887 */ /* 0x008fe40008000000 */
[----:B------:R-:W-:-:S04]  /*5ed0*/  USEL UR4, UR4, URZ, UP0 ;  /* 0x000000ff04047287 */ /* 0x000fc80008000000 */
[----:B------:R-:W-:Y:S01]  /*5ee0*/  ULEA UR5, UR4, UR24, 0x3 ;  /* 0x0000001804057291 */ /* 0x000fe2000f8e18ff */
[----:B------:R-:W-:-:S04]  /*5ef0*/  LOP3.LUT R10, R10, UR6, RZ, 0x3c, !PT ;  /* 0x000000060a0a7c12 */ /* 0x000fc8000f8e3cff */
[----:B-1----:R-:W-:-:S04]  /*5f00*/  SHF.L.U32 R2, R10, 0x1f, RZ ;  /* 0x0000001f0a027819 */ /* 0x002fc800000006ff */
[----:B------:R-:W1:Y:S02]  /*5f10*/  SYNCS.PHASECHK.TRANS64.TRYWAIT P0, [UR5], R2 ;  /* 0x00000002ff0075a7 */ /* 0x000e640008001105 */
[----:B-1----:R-:W-:Y:S05]  /*5f20*/  @!P0 BRA `(.L_x_100) ;  /* 0x0000003800288947 */ /* 0x002fea0003800000 */
.L_x_214:
[----:B------:R-:W-:-:S04]  /*5f30*/  UIADD3 UR4, UPT, UPT, UR4, 0x1, URZ ;  /* 0x0000000104047890 */ /* 0x000fc8000fffe0ff */
[----:B------:R-:W-:-:S04]  /*5f40*/  UISETP.NE.AND UP0, UPT, UR4, 0x3, UPT ;  /* 0x000000030400788c */ /* 0x000fc8000bf05270 */
[----:B------:R-:W-:Y:S02]  /*5f50*/  USEL UR5, URZ, 0x1, UP0 ;  /* 0x00000001ff057887 */ /* 0x000fe40008000000 */
[----:B------:R-:W-:-:S04]  /*5f60*/  USEL UR4, UR4, URZ, UP0 ;  /* 0x000000ff04047287 */ /* 0x000fc80008000000 */
[----:B------:R-:W-:Y:S01]  /*5f70*/  ULEA UR4, UR4, UR24, 0x3 ;  /* 0x0000001804047291 */ /* 0x000fe2000f8e18ff */
[----:B-1----:R-:W-:-:S04]  /*5f80*/  LOP3.LUT R2, R10, UR5, RZ, 0x3c, !PT ;  /* 0x000000050a027c12 */ /* 0x002fc8000f8e3cff */
[----:B------:R-:W-:Y:S01]  /*5f90*/  SHF.L.U32 R2, R2, 0x1f, RZ ;  /* 0x0000001f02027819 */ /* 0x000fe200000006ff */
[----:B------:R-:W-:-:S07]  /*5fa0*/  IMAD.U32 R0, RZ, RZ, UR4 ;  /* 0x00000004ff007e24 */ /* 0x000fce000f8e00ff */
.L_x_101:
[----:B-1----:R1:W3:Y:S02]  /*5fb0*/  SYNCS.PHASECHK.TRANS64.TRYWAIT P0, [R0+URZ], R2 ;  /* 0x00000002000075a7 */ /* 0x0022e400080011ff */
[----:B---3--:R-:W-:Y:S05]  /*5fc0*/  @!P0 NANOSLEEP.SYNCS 0x989680 ;  /* 0x009896800000895d */ /* 0x008fea0003900000 */
[----:B------:R-:W3:Y:S02]  /*5fd0*/  @!P0 SYNCS.PHASECHK.TRANS64 P0, [R0+URZ], R2 ;  /* 0x00000002000085a7 */ /* 0x000ee400080010ff */
[----:B--23--:R-:W-:Y:S05]  /*5fe0*/  @P0 EXIT ;  /* 0x000000000000094d */ /* 0x00cfea0003800000 */
[----:B------:R-:W-:Y:S05]  /*5ff0*/  BRA `(.L_x_101) ;  /* 0xfffffffc00ec7947 */ /* 0x000fea000383ffff */
.L_x_89:
[----:B------:R-:W-:-:S06]  /*6000*/  UISETP.GE.AND UP0, UPT, UR18, 0x4, UPT ;  /* 0x000000041200788c */ /* 0x000fcc000bf06270 */
[----:B------:R-:W-:-:S13]  /*6010*/  PLOP3.LUT P0, PT, PT, PT, UP0, 0x80, 0x8 ;  /* 0x000000000008781c */ /* 0x000fda0003f0f008 */
[----:B-1----:R-:W-:Y:S05]  /*6020*/  @!P0 EXIT ;  /* 0x000000000000894d */ /* 0x002fea0003800000 */
[----:B------:R-:W1:Y:S08]  /*6030*/  S2UR UR4, SR_CgaCtaId ;  /* 0x00000000000479c3 */ /* 0x000e700000008800 */
[----:B------:R-:W-:Y:S01]  /*6040*/  BAR.SYNC.DEFER_BLOCKING 0x6, 0xa0 ;  /* 0x0182800000007b1d */ /* 0x000fe20000010000 */
[C---:B------:R-:W-:Y:S01]  /*6050*/  IMAD.SHL.U32 R4, R47.reuse, 0x20, RZ ;  /* 0x000000202f047824 */ /* 0x040fe200078e00ff */
[C---:B------:R-:W-:Y:S01]  /*6060*/  LOP3.LUT P0, RZ, R47.reuse, 0x4, RZ, 0xc0, !PT ;  /* 0x000000042fff7812 */ /* 0x040fe2000780c0ff */
[C---:B------:R-:W-:Y:S01]  /*6070*/  IMAD.SHL.U32 R0, R47.reuse, 0x4, RZ ;  /* 0x000000042f007824 */ /* 0x040fe200078e00ff */
[----:B------:R-:W-:Y:S01]  /*6080*/  CS2R R44, SRZ ;  /* 0x00000000002c7805 */ /* 0x000fe2000001ff00 */
[C---:B------:R-:W-:Y:S01]  /*6090*/  IMAD.SHL.U32 R46, R47.reuse, 0x10, RZ ;  /* 0x000000102f2e7824 */ /* 0x040fe200078e00ff */
[----:B------:R-:W-:Y:S01]  /*60a0*/  UMOV UR49, 0x400 ;  /* 0x0000040000317882 */ /* 0x000fe20000000000 */
[----:B------:R-:W-:Y:S01]  /*60b0*/  LOP3.LUT R3, R4, 0xc0, RZ, 0xc0, !PT ;  /* 0x000000c004037812 */ /* 0x000fe200078ec0ff */
[----:B------:R-:W2:Y:S01]  /*60c0*/  LDC.64 R42, c[0x0][0x9b0] ;  /* 0x00026c00ff2a7b82 */ /* 0x000ea20000000a00 */
[----:B------:R-:W-:Y:S01]  /*60d0*/  IMAD.U32 R23, R47, 0x10000, RZ ;  /* 0x000100002f177824 */ /* 0x000fe200078e00ff */
[----:B------:R-:W-:Y:S01]  /*60e0*/  LOP3.LUT R46, R46, 0x600, RZ, 0xc0, !PT ;  /* 0x000006002e2e7812 */ /* 0x000fe200078ec0ff */
[----:B------:R-:W-:Y:S01]  /*60f0*/  IMAD.MOV.U32 R55, RZ, RZ, 0x10 ;  /* 0x00000010ff377424 */ /* 0x000fe200078e00ff */
[----:B------:R-:W-:Y:S01]  /*6100*/  LOP3.LUT R0, R3, 0x18, R0, 0xf8, !PT ;  /* 0x0000001803007812 */ /* 0x000fe200078ef800 */
[----:B------:R-:W-:Y:S01]  /*6110*/  IMAD.MOV.U32 R22, RZ, RZ, RZ ;  /* 0x000000ffff167224 */ /* 0x000fe200078e00ff */
[----:B------:R-:W-:Y:S01]  /*6120*/  SHF.R.U32.HI R3, RZ, 0x1, R47 ;  /* 0x00000001ff037819 */ /* 0x000fe2000001162f */
[----:B------:R-:W3:Y:S01]  /*6130*/  LDCU UR63, c[0x0][0x370] ;  /* 0x00006e00ff3f77ac */ /* 0x000ee20008000800 */
[----:B------:R-:W4:Y:S01]  /*6140*/  LDC.64 R40, c[0x0][0x9a8] ;  /* 0x00026a00ff287b82 */ /* 0x000f220000000a00 */
[----:B------:R-:W-:-:S02]  /*6150*/  LOP3.LUT R46, R46, 0x20, R4, 0xf8, !PT ;  /* 0x000000202e2e7812 */ /* 0x000fc400078ef804 */
[----:B------:R-:W-:Y:S01]  /*6160*/  LOP3.LUT R0, R0, 0x8, R3, 0x78, !PT ;  /* 0x0000000800007812 */ /* 0x000fe200078e7803 */
[----:B------:R-:W2:Y:S01]  /*6170*/  LDCU UR48, c[0x0][0xc0c] ;  /* 0x00018180ff3077ac */ /* 0x000ea20008000800 */
[----:B------:R-:W-:Y:S02]  /*6180*/  LOP3.LUT R46, R46, 0x100, R4, 0xf8, !PT ;  /* 0x000001002e2e7812 */ /* 0x000fe400078ef804 */
[----:B------:R-:W-:Y:S01]  /*6190*/  LOP3.LUT R47, R47, 0x60, RZ, 0xc0, !PT ;  /* 0x000000602f2f7812 */ /* 0x000fe200078ec0ff */
[----:B-1----:R-:W-:Y:S01]  /*61a0*/  ULEA UR49, UR4, UR49, 0x18 ;  /* 0x0000003104317291 */ /* 0x002fe2000f8ec0ff */
[----:B------:R-:W-:Y:S01]  /*61b0*/  LOP3.LUT R46, R46, R0, RZ, 0xfc, !PT ;  /* 0x000000002e2e7212 */ /* 0x000fe200078efcff */
[----:B------:R-:W1:Y:S01]  /*61c0*/  LDCU.64 UR4, c[0x0][0x990] ;  /* 0x00013200ff0477ac */ /* 0x000e620008000a00 */
[----:B------:R-:W-:Y:S02]  /*61d0*/  LOP3.LUT R23, R23, 0x600000, RZ, 0xc0, !PT ;  /* 0x0060000017177812 */ /* 0x000fe400078ec0ff */
[----:B------:R-:W-:Y:S01]  /*61e0*/  SEL R55, R55, 0xfffffff0, !P0 ;  /* 0xfffffff037377807 */ /* 0x000fe20004000000 */
[----:B------:R-:W2:Y:S03]  /*61f0*/  LDCU UR38, c[0x0][0xc30] ;  /* 0x00018600ff2677ac */ /* 0x000ea60008000800 */
[----:B------:R-:W3:Y:S01]  /*6200*/  LDS R2, [UR49+0x230] ;  /* 0x00023031ff027984 */ /* 0x000ee20008000800 */
[----:B------:R-:W2:Y:S01]  /*6210*/  LDCU.64 UR60, c[0x0][0x988] ;  /* 0x00013100ff3c77ac */ /* 0x000ea20008000a00 */
[----:B------:R-:W2:Y:S01]  /*6220*/  LDCU.64 UR46, c[0x0][0xc28] ;  /* 0x00018500ff2e77ac */ /* 0x000ea20008000a00 */
[----:B------:R-:W2:Y:S01]  /*6230*/  LDCU.128 UR56, c[0x0][0xc10] ;  /* 0x00018200ff3877ac */ /* 0x000ea20008000c00 */
[----:B-1----:R-:W-:Y:S01]  /*6240*/  IMAD.U32 R51, RZ, RZ, UR4 ;  /* 0x00000004ff337e24 */ /* 0x002fe2000f8e00ff */
[----:B------:R-:W-:Y:S01]  /*6250*/  UIADD3 UR4, UPT, UPT, UR49, 0x400, URZ ;  /* 0x0000040031047890 */ /* 0x000fe2000fffe0ff */
[----:B------:R-:W-:Y:S01]  /*6260*/  IMAD.U32 R50, RZ, RZ, UR5 ;  /* 0x00000005ff327e24 */ /* 0x000fe2000f8e00ff */
[----:B------:R-:W1:Y:S04]  /*6270*/  LDCU UR62, c[0x0][0x374] ;  /* 0x00006e80ff3e77ac */ /* 0x000e680008000800 */
[----:B------:R-:W-:Y:S01]  /*6280*/  IMAD.U32 R0, RZ, RZ, UR4 ;  /* 0x00000004ff007e24 */ /* 0x000fe2000f8e00ff */
[----:B------:R-:W-:Y:S01]  /*6290*/  UMOV UR55, 0x1 ;  /* 0x0000000100377882 */ /* 0x000fe20000000000 */
[----:B------:R-:W-:Y:S01]  /*62a0*/  UMOV UR50, URZ ;  /* 0x000000ff00327c82 */ /* 0x000fe20008000000 */
[----:B------:R-:W-:Y:S01]  /*62b0*/  UMOV UR54, URZ ;  /* 0x000000ff00367c82 */ /* 0x000fe20008000000 */
[----:B------:R-:W-:Y:S01]  /*62c0*/  UMOV UR52, URZ ;  /* 0x000000ff00347c82 */ /* 0x000fe20008000000 */
[C---:B---3--:R-:W-:Y:S01]  /*62d0*/  VIADD R3, R2.reuse, 0x40 ;  /* 0x0000004002037836 */ /* 0x048fe20000000000 */
[----:B------:R-:W-:-:S04]  /*62e0*/  LOP3.LUT R2, R2, 0xffff, RZ, 0xc0, !PT ;  /* 0x0000ffff02027812 */ /* 0x000fc800078ec0ff */
[----:B------:R-:W-:-:S05]  /*62f0*/  LOP3.LUT R3, R3, 0xffff, RZ, 0xc0, !PT ;  /* 0x0000ffff03037812 */ /* 0x000fca00078ec0ff */
[----:B-12-4-:R3:W-:Y:S02]  /*6300*/  STL.64 [R1], R2 ;  /* 0x0000000201007387 */ /* 0x0167e40000100a00 */
.L_x_132:
[----:B---3--:R-:W-:Y:S04]  /*6310*/  SHF.L.U32 R2, R44, 0x1f, RZ ;  /* 0x0000001f2c027819 */ /* 0x008fe800000006ff */
[----:B-1----:R-:W1:Y:S02]  /*6320*/  SYNCS.PHASECHK.TRANS64.TRYWAIT P0, [UR49+0x1e0], R2 ;  /* 0x0001e002ff0075a7 */ /* 0x002e640008001131 */
[----:B-1----:R-:W-:Y:S05]  /*6330*/  @!P0 BRA `(.L_x_102) ;  /* 0x00000034003c8947 */ /* 0x002fea0003800000 */
.L_x_216:
[----:B------:R-:W2:Y:S01]  /*6340*/  LDS.128 R4, [UR49+0x220] ;  /* 0x00022031ff047984 */ /* 0x000ea20008000c00 */
[----:B------:R-:W-:Y:S01]  /*6350*/  UIADD3 UR4, UPT, UPT, UR49, 0x1e8, URZ ;  /* 0x000001e831047890 */ /* 0x000fe2000fffe0ff */
[----:B-1----:R-:W-:Y:S01]  /*6360*/  IMAD R2, R22, 0x4, R1 ;  /* 0x0000000416027824 */ /* 0x002fe200078e0201 */
[----:B------:R-:W-:Y:S01]  /*6370*/  UISETP.GE.AND UP0, UPT, UR39, 0x1, UPT ;  /* 0x000000012700788c */ /* 0x000fe2000bf06270 */
[----:B------:R-:W-:Y:S01]  /*6380*/  @!PT LDS RZ, [RZ] ;  /* 0x00000000fffff984 */ /* 0x000fe20000000800 */
[----:B------:R-:W-:Y:S01]  /*6390*/  @!PT LDS RZ, [RZ] ;  /* 0x00000000fffff984 */ /* 0x000fe20000000800 */
[----:B------:R-:W-:Y:S01]  /*63a0*/  @!PT LDS RZ, [RZ] ;  /* 0x00000000fffff984 */ /* 0x000fe20000000800 */
[----:B------:R-:W-:Y:S01]  /*63b0*/  @!PT LDS RZ, [RZ] ;  /* 0x00000000fffff984 */ /* 0x000fe20000000800 */
[----:B------:R1:W-:Y:S06]  /*63c0*/  MEMBAR.ALL.CTA ;  /* 0x0000000000007992 */ /* 0x0003ec0000008000 */
[----:B-1----:R-:W1:Y:S01]  /*63d0*/  FENCE.VIEW.ASYNC.S ;  /* 0x00000000000073c6 */ /* 0x002e620000000000 */
[----:B------:R-:W-:Y:S09]  /*63e0*/  UPRMT UR4, URZ, 0x654, UR4 ;  /* 0x00000654ff047896 */ /* 0x000ff20008000004 */
[----:B-1----:R-:W-:Y:S01]  /*63f0*/  SYNCS.ARRIVE.TRANS64.RED.A1T0 RZ, [UR4], RZ ;  /* 0x000000ffffff79a7 */ /* 0x002fe20008100404 */
[----:B------:R-:W5:Y:S01]  /*6400*/  LDL R2, [R2] ;  /* 0x0000000002027983 */ /* 0x000f620000100800 */
[----:B--2---:R-:W-:Y:S11]  /*6410*/  LOP3.LUT P0, RZ, R6, 0x1, RZ, 0xc0, !PT ;  /* 0x0000000106ff7812 */ /* 0x004ff6000780c0ff */
[----:B------:R-:W-:Y:S02]  /*6420*/  @!UPT UIADD3 URZ, UPT, UPT, URZ, URZ, URZ ;  /* 0x000000fffffff290 */ /* 0x000fe4000fffe0ff */
[----:B------:R-:W-:Y:S01]  /*6430*/  VOTEU.ANY UP1, P0 ;  /* 0x0000000000ff7886 */ /* 0x000fe20000020100 */
[----:B------:R-:W-:Y:S01]  /*6440*/  PLOP3.LUT P0, PT, PT, PT, UP1, 0x80, 0x8 ;  /* 0x000000000008781c */ /* 0x000fe20003f0f018 */
[----:B------:R-:W-:Y:S06]  /*6450*/  UP2UR UR4, UPR, URZ, 0x2 ;  /* 0x00000002ff047883 */ /* 0x000fec0008000000 */
[----:B------:R-:W-:Y:S06]  /*6460*/  IMAD.U32 R62, RZ, RZ, UR4 ;  /* 0x00000004ff3e7e24 */ /* 0x000fec000f8e00ff */
[----:B------:R-:W-:Y:S02]  /*6470*/  @P0 MOV R3, R4 ;  /* 0x0000000400030202 */ /* 0x000fe40000000f00 */
[----:B------:R-:W-:Y:S02]  /*6480*/  @P0 LOP3.LUT R0, R5, 0xffff, RZ, 0xc0, !PT ;  /* 0x0000ffff05000812 */ /* 0x000fe400078ec0ff */
[----:B------:R-:W-:Y:S02]  /*6490*/  @P0 R2UR UR5, R3 ;  /* 0x00000000030502ca */ /* 0x000fe400000e0000 */
[----:B------:R-:W-:Y:S11]  /*64a0*/  @P0 R2UR UR4, R0 ;  /* 0x00000000000402ca */ /* 0x000ff600000e0000 */
[----:B------:R-:W-:Y:S02]  /*64b0*/  @UP1 UMOV UR37, UR5 ;  /* 0x0000000500251c82 */ /* 0x000fe40008000000 */
[----:B------:R-:W-:Y:S01]  /*64c0*/  @UP1 UMOV UR36, UR4 ;  /* 0x0000000400241c82 */ /* 0x000fe20008000000 */
[----:B------:R-:W-:Y:S05]  /*64d0*/  BRA.U !UP0, `(.L_x_103) ;  /* 0x0000000108cc7547 */ /* 0x000fea000b800000 */
[----:B------:R-:W1:Y:S01]  /*64e0*/  LDCU UR9, c[0x0][0xc20] ;  /* 0x00018400ff0977ac */ /* 0x000e620008000800 */
[----:B------:R-:W-:Y:S02]  /*64f0*/  UIMAD.WIDE.U32 UR4, UR62, UR59, URZ ;  /* 0x0000003b3e0472a5 */ /* 0x000fe4000f8e00ff */
[----:B------:R-:W-:Y:S02]  /*6500*/  UIMAD.WIDE.U32 UR6, UR63, UR56, URZ ;  /* 0x000000383f0672a5 */ /* 0x000fe4000f8e00ff */
[----:B------:R-:W-:Y:S02]  /*6510*/  UIMAD.WIDE.U32 UR10, UR36, UR59, URZ ;  /* 0x0000003b240a72a5 */ /* 0x000fe4000f8e00ff */
[----:B------:R-:W-:Y:S02]  /*6520*/  UISETP.NE.AND UP0, UPT, UR58, 0x1, UPT ;  /* 0x000000013a00788c */ /* 0x000fe4000bf05270 */
[----:B------:R-:W-:Y:S02]  /*6530*/  UISETP.NE.AND UP1, UPT, UR48, 0x1, UPT ;  /* 0x000000013000788c */ /* 0x000fe4000bf25270 */
[----:B------:R-:W-:Y:S02]  /*6540*/  UISETP.NE.AND UP2, UPT, UR39, 0x1, UPT ;  /* 0x000000012700788c */ /* 0x000fe4000bf45270 */
[----:B------:R-:W-:Y:S01]  /*6550*/  UIMAD.WIDE.U32 UR12, UR37, UR56, URZ ;  /* 0x00000038250c72a5 */ /* 0x000fe2000f8e00ff */
[----:B------:R-:W-:Y:S01]  /*6560*/  UMOV UR4, UR5 ;  /* 0x0000000500047c82 */ /* 0x000fe20008000000 */
[----:B------:R-:W-:Y:S01]  /*6570*/  UMOV UR6, UR11 ;  /* 0x0000000b00067c82 */ /* 0x000fe20008000000 */
[----:B-1----:R-:W-:Y:S03]  /*6580*/  USHF.R.U32.HI UR8, URZ, UR9, UR4 ;  /* 0x00000009ff087299 */ /* 0x002fe60008011604 */
[----:B------:R-:W-:Y:S02]  /*6590*/  UMOV UR4, UR7 ;  /* 0x0000000700047c82 */ /* 0x000fe40008000000 */
[----:B------:R-:W-:Y:S02]  /*65a0*/  USHF.R.U32.HI UR5, URZ, UR57, UR4 ;  /* 0x00000039ff057299 */ /* 0x000fe40008011604 */
[----:B------:R-:W-:Y:S02]  /*65b0*/  USEL UR4, UR62, UR8, !UP0 ;  /* 0x000000083e047287 */ /* 0x000fe4000c000000 */
[----:B------:R-:W-:Y:S02]  /*65c0*/  USHF.R.U32.HI UR8, URZ, UR9, UR6 ;  /* 0x00000009ff087299 */ /* 0x000fe40008011606 */
[----:B------:R-:W-:Y:S02]  /*65d0*/  UIMAD.WIDE.U32 UR6, UR4, UR46, URZ ;  /* 0x0000002e040672a5 */ /* 0x000fe4000f8e00ff */
[----:B------:R-:W-:Y:S02]  /*65e0*/  USEL UR9, UR63, UR5, !UP1 ;  /* 0x000000053f097287 */ /* 0x000fe4000c800000 */
[----:B------:R-:W-:Y:S02]  /*65f0*/  USEL UR8, UR36, UR8, !UP0 ;  /* 0x0000000824087287 */ /* 0x000fe4000c000000 */
[----:B------:R-:W-:Y:S01]  /*6600*/  UIMAD.WIDE.U32 UR10, UR9, UR46, URZ ;  /* 0x0000002e090a72a5 */ /* 0x000fe2000f8e00ff */
[----:B------:R-:W-:Y:S01]  /*6610*/  UMOV UR6, UR7 ;  /* 0x0000000700067c82 */ /* 0x000fe20008000000 */
[----:B------:R-:W-:Y:S01]  /*6620*/  UMOV UR5, UR13 ;  /* 0x0000000d00057c82 */ /* 0x000fe20008000000 */
[----:B------:R-:W-:Y:S02]  /*6630*/  @UP2 USHF.R.U32.HI UR4, URZ, UR47, UR6 ;  /* 0x0000002fff042299 */ /* 0x000fe40008011606 */
[----:B------:R-:W-:Y:S02]  /*6640*/  USHF.R.U32.HI UR5, URZ, UR57, UR5 ;  /* 0x00000039ff057299 */ /* 0x000fe40008011605 */
[----:B------:R-:W-:Y:S02]  /*6650*/  UIMAD UR4, UR39, UR4, URZ ;  /* 0x00000004270472a4 */ /* 0x000fe4000f8e02ff */
[----:B------:R-:W-:Y:S02]  /*6660*/  USEL UR5, UR37, UR5, !UP1 ;  /* 0x0000000525057287 */ /* 0x000fe4000c800000 */
[----:B------:R-:W-:Y:S01]  /*6670*/  UISETP.GE.AND UP0, UPT, UR8, UR4, UPT ;  /* 0x000000040800728c */ /* 0x000fe2000bf06270 */
[----:B------:R-:W-:Y:S01]  /*6680*/  UMOV UR6, UR11 ;  /* 0x0000000b00067c82 */ /* 0x000fe20008000000 */
[----:B------:R-:W-:Y:S02]  /*6690*/  UIMAD.WIDE.U32 UR10, UR8, UR46, URZ ;  /* 0x0000002e080a72a5 */ /* 0x000fe4000f8e00ff */
[----:B------:R-:W-:Y:S04]  /*66a0*/  @UP2 USHF.R.U32.HI UR9, URZ, UR47, UR6 ;  /* 0x0000002fff092299 */ /* 0x000fe80008011606 */
[----:B------:R-:W-:Y:S01]  /*66b0*/  UIMAD UR6, UR39, UR9, URZ ;  /* 0x00000009270672a4 */ /* 0x000fe2000f8e02ff */
[----:B------:R-:W-:Y:S03]  /*66c0*/  UMOV UR4, UR11 ;  /* 0x0000000b00047c82 */ /* 0x000fe60008000000 */
[----:B------:R-:W-:Y:S02]  /*66d0*/  UISETP.GE.OR UP0, UPT, UR5, UR6, UP0 ;  /* 0x000000060500728c */ /* 0x000fe40008706670 */
[----:B------:R-:W-:Y:S02]  /*66e0*/  USHF.R.U32.HI UR4, URZ, UR47, UR4 ;  /* 0x0000002fff047299 */ /* 0x000fe40008011604 */
[----:B------:R-:W-:Y:S02]  /*66f0*/  UIMAD.WIDE.U32 UR6, UR5, UR46, URZ ;  /* 0x0000002e050672a5 */ /* 0x000fe4000f8e00ff */
[----:B------:R-:W-:Y:S02]  /*6700*/  USEL UR11, UR8, UR4, !UP2 ;  /* 0x00000004080b7287 */ /* 0x000fe4000d000000 */
[----:B------:R-:W-:Y:S02]  /*6710*/  UIADD3 UR6, UPT, UPT, -UR5, URZ, URZ ;  /* 0x000000ff05067290 */ /* 0x000fe4000fffe1ff */
[----:B------:R-:W-:Y:S02]  /*6720*/  UIADD3 UR10, UPT, UPT, -UR11, URZ, URZ ;  /* 0x000000ff0b0a7290 */ /* 0x000fe4000fffe1ff */
[----:B------:R-:W-:Y:S02]  /*6730*/  UIMAD UR6, UR48, UR6, UR37 ;  /* 0x00000006300672a4 */ /* 0x000fe4000f8e0225 */
[----:B------:R-:W-:Y:S01]  /*6740*/  UIMAD UR10, UR39, UR10, UR8 ;  /* 0x0000000a270a72a4 */ /* 0x000fe2000f8e0208 */
[----:B------:R-:W-:Y:S01]  /*6750*/  @!UP0 UMOV UR4, UR7 ;  /* 0x0000000700048c82 */ /* 0x000fe20008000000 */
[----:B------:R-:W-:Y:S02]  /*6760*/  UIADD3 UR7, UPT, UPT, -UR8, URZ, URZ ;  /* 0x000000ff08077290 */ /* 0x000fe4000fffe1ff */
[----:B------:R-:W-:Y:S04]  /*6770*/  @!UP0 USHF.R.U32.HI UR4, URZ, UR47, UR4 ;  /* 0x0000002fff048299 */ /* 0x000fe80008011604 */
[----:B------:R-:W-:Y:S04]  /*6780*/  @!UP0 USEL UR4, UR5, UR4, !UP2 ;  /* 0x0000000405048287 */ /* 0x000fe8000d000000 */
[----:B------:R-:W-:Y:S02]  /*6790*/  @!UP0 UIMAD UR9, UR9, UR10, UR4 ;  /* 0x0000000a090982a4 */ /* 0x000fe4000f8e0204 */
[----:B------:R-:W-:Y:S02]  /*67a0*/  @!UP0 UIADD3 UR10, UPT, UPT, UR11, -UR4, URZ ;  /* 0x800000040b0a8290 */ /* 0x000fe4000fffe0ff */
[----:B------:R-:W-:Y:S02]  /*67b0*/  UIMAD UR4, UR58, UR7, UR36 ;  /* 0x000000073a0472a4 */ /* 0x000fe4000f8e0224 */
[----:B------:R-:W-:Y:S03]  /*67c0*/  @!UP0 UIMAD UR8, UR10, UR39, UR5 ;  /* 0x000000270a0882a4 */ /* 0x000fe6000f8e0205 */
[----:B------:R-:W-:Y:S02]  /*67d0*/  @!UP0 UMOV UR5, UR9 ;  /* 0x0000000900058c82 */ /* 0x000fe40008000000 */
[----:B------:R-:W-:Y:S02]  /*67e0*/  UIMAD UR37, UR5, UR48, UR6 ;  /* 0x00000030052572a4 */ /* 0x000fe4000f8e0206 */
[----:B------:R-:W-:Y:S11]  /*67f0*/  UIMAD UR36, UR8, UR58, UR4 ;  /* 0x0000003a082472a4 */ /* 0x000ff6000f8e0204 */
[----:B------:R-:W-:Y:S01]  /*6800*/  @!UPT UIADD3 URZ, UPT, UPT, URZ, URZ, URZ ;  /* 0x000000fffffff290 */ /* 0x000fe2000fffe0ff */
.L_x_103:
[----:B------:R-:W-:Y:S01]  /*6810*/  UISETP.NE.AND UP0, UPT, UR38, 0x1, UPT ;  /* 0x000000012600788c */ /* 0x000fe2000bf05270 */
[----:B------:R-:W-:Y:S01]  /*6820*/  @P0 SHF.R.U32.HI R4, RZ, 0x10, R5 ;  /* 0x00000010ff040819 */ /* 0x000fe20000011605 */
[----:B------:R-:W-:Y:S01]  /*6830*/  USHF.L.U32 UR41, UR23, 0x6, URZ ;  /* 0x0000000617297899 */ /* 0x000fe200080006ff */
[----:B------:R-:W-:Y:S02]  /*6840*/  R2UR UR11, R56 ;  /* 0x00000000380b72ca */ /* 0x000fe400000e0000 */
[----:B------:R-:W-:Y:S06]  /*6850*/  @P0 R2UR UR11, R4 ;  /* 0x00000000040b02ca */ /* 0x000fec00000e0000 */
[----:B------:R-:W1:Y:S07]  /*6860*/  @!UP0 LDCU.128 UR12, c[0x0][0xc10] ;  /* 0x00018200ff0c87ac */ /* 0x000e6e0008000c00 */
[----:B------:R-:W-:Y:S01]  /*6870*/  IMAD.U32 R56, RZ, RZ, UR11 ;  /* 0x0000000bff387e24 */ /* 0x000fe2000f8e00ff */
[----:B------:R-:W2:Y:S01]  /*6880*/  @!UP0 LDCU UR5, c[0x0][0xc0c] ;  /* 0x00018180ff0587ac */ /* 0x000ea20008000800 */
[----:B------:R-:W3:Y:S01]  /*6890*/  @!UP0 LDCU UR10, c[0x0][0xc20] ;  /* 0x00018400ff0a87ac */ /* 0x000ee20008000800 */
[----:B------:R-:W-:Y:S02]  /*68a0*/  UIADD3 UR11, UPT, UPT, UR49, 0x400, URZ ;  /* 0x00000400310b7890 */ /* 0x000fe4000fffe0ff */
[----:B-1----:R-:W-:Y:S02]  /*68b0*/  UIMAD.WIDE.U32 UR8, UR37, UR12, URZ ;  /* 0x0000000c250872a5 */ /* 0x002fe4000f8e00ff */
[----:B------:R-:W-:Y:S02]  /*68c0*/  UIMAD.WIDE.U32 UR6, UR36, UR15, URZ ;  /* 0x0000000f240672a5 */ /* 0x000fe4000f8e00ff */
[----:B------:R-:W-:Y:S03]  /*68d0*/  @!UP0 UISETP.NE.AND UP1, UPT, UR14, 0x1, UPT ;  /* 0x000000010e00888c */ /* 0x000fe6000bf25270 */
[----:B------:R-:W-:Y:S01]  /*68e0*/  @!UP0 UMOV UR4, UR9 ;  /* 0x0000000900048c82 */ /* 0x000fe20008000000 */
[----:B--2---:R-:W-:Y:S02]  /*68f0*/  @!UP0 UISETP.NE.AND UP2, UPT, UR5, 0x1, UPT ;  /* 0x000000010500888c */ /* 0x004fe4000bf45270 */
[----:B------:R-:W-:Y:S01]  /*6900*/  @!UP0 USHF.R.U32.HI UR4, URZ, UR13, UR4 ;  /* 0x0000000dff048299 */ /* 0x000fe20008011604 */
[----:B------:R-:W-:Y:S02]  /*6910*/  @!UP0 UMOV UR6, UR7 ;  /* 0x0000000700068c82 */ /* 0x000fe40008000000 */
[----:B---3--:R-:W-:Y:S02]  /*6920*/  @!UP0 USHF.R.U32.HI UR6, URZ, UR10, UR6 ;  /* 0x0000000aff068299 */ /* 0x008fe40008011606 */
[----:B------:R-:W-:Y:S02]  /*6930*/  @!UP0 USEL UR7, UR37, UR4, !UP2 ;  /* 0x0000000425078287 */ /* 0x000fe4000d000000 */
[----:B------:R-:W-:Y:S04]  /*6940*/  @!UP0 USEL UR6, UR36, UR6, !UP1 ;  /* 0x0000000624068287 */ /* 0x000fe8000c800000 */
[----:B------:R-:W-:Y:S02]  /*6950*/  @!UP0 UIADD3 UR4, UPT, UPT, -UR7, UR6, URZ ;  /* 0x0000000607048290 */ /* 0x000fe4000fffe1ff */
[----:B------:R-:W-:Y:S02]  /*6960*/  @!UP0 UIADD3 UR6, UPT, UPT, UR7, -UR6, URZ ;  /* 0x8000000607068290 */ /* 0x000fe4000fffe0ff */
[----:B------:R-:W-:Y:S02]  /*6970*/  @!UP0 UIMAD UR37, UR4, UR5, UR37 ;  /* 0x00000005042582a4 */ /* 0x000fe4000f8e0225 */
[----:B------:R-:W-:Y:S02]  /*6980*/  @!UP0 UIMAD UR36, UR6, UR14, UR36 ;  /* 0x0000000e062482a4 */ /* 0x000fe4000f8e0224 */
[----:B------:R-:W-:Y:S09]  /*6990*/  ULOP3.LUT UP0, URZ, UR11, 0x1b0, URZ, 0xc0, !UPT ;  /* 0x000001b00bff7892 */ /* 0x000ff2000f80c0ff */
[----:B------:R-:W-:Y:S05]  /*69a0*/  BRA.U !UP0, `(.L_x_104) ;  /* 0x00000001087c7547 */ /* 0x000fea000b800000 */
[----:B------:R-:W1:Y:S01]  /*69b0*/  LDCU.64 UR8, c[0x4][0x80] ;  /* 0x01001000ff0877ac */ /* 0x000e620008000a00 */
[----:B------:R-:W-:Y:S01]  /*69c0*/  MOV R16, 0x0 ;  /* 0x0000000000107802 */ /* 0x000fe20000000f00 */
[----:B------:R-:W-:Y:S02]  /*69d0*/  HFMA2 R12, -RZ, RZ, 0, 5.9604644775390625e-08 ;  /* 0x00000001ff0c7431 */ /* 0x000fe400000001ff */
[----:B------:R-:W-:Y:S01]  /*69e0*/  IMAD.MOV.U32 R8, RZ, RZ, 0x70 ;  /* 0x00000070ff087424 */ /* 0x000fe200078e00ff */
[----:B------:R2:W3:Y:S01]  /*69f0*/  LDC.64 R14, c[0x4][R16] ;  /* 0x01000000100e7b82 */ /* 0x0004e20000000a00 */
[----:B------:R-:W4:Y:S01]  /*6a00*/  LDCU.64 UR6, c[0x4][0x88] ;  /* 0x01001100ff0677ac */ /* 0x000f220008000a00 */
[----:B------:R-:W-:Y:S01]  /*6a10*/  IMAD.MOV.U32 R13, RZ, RZ, RZ ;  /* 0x000000ffff0d7224 */ /* 0x000fe200078e00ff */
[----:B------:R-:W2:Y:S01]  /*6a20*/  LDCU.64 UR4, c[0x4][0x8] ;  /* 0x01000100ff0477ac */ /* 0x000ea20008000a00 */
[----:B-1----:R-:W-:Y:S01]  /*6a30*/  MOV R5, UR9 ;  /* 0x0000000900057c02 */ /* 0x002fe20008000f00 */
[----:B------:R-:W-:Y:S01]  /*6a40*/  IMAD.U32 R4, RZ, RZ, UR8 ;  /* 0x00000008ff047e24 */ /* 0x000fe2000f8e00ff */
[----:B----4-:R-:W-:Y:S01]  /*6a50*/  MOV R7, UR7 ;  /* 0x0000000700077c02 */ /* 0x010fe20008000f00 */
[----:B------:R-:W-:Y:S01]  /*6a60*/  IMAD.U32 R6, RZ, RZ, UR6 ;  /* 0x00000006ff067e24 */ /* 0x000fe2000f8e00ff */
[----:B--2---:R-:W-:Y:S01]  /*6a70*/  MOV R11, UR5 ;  /* 0x00000005000b7c02 */ /* 0x004fe20008000f00 */
[----:B------:R-:W-:Y:S02]  /*6a80*/  IMAD.U32 R10, RZ, RZ, UR4 ;  /* 0x00000004ff0a7e24 */ /* 0x000fe4000f8e00ff */
[----:B------:R-:W-:Y:S07]  /*6a90*/  LEPC R20, `(.L_x_105) ;  /* 0x000000001014794e */ /* 0x000fee0000000000 */
[----:B---3-5:R-:W-:Y:S05]  /*6aa0*/  CALL.ABS.NOINC R14 ;  /* 0x000000000e007343 */ /* 0x028fea0003c00000 */
.L_x_105:
[----:B------:R-:W1:Y:S01]  /*6ab0*/  LDCU.64 UR8, c[0x4][0x80] ;  /* 0x01001000ff0877ac */ /* 0x000e620008000a00 */
[----:B------:R-:W2:Y:S01]  /*6ac0*/  LDC.64 R16, c[0x4][R16] ;  /* 0x0100000010107b82 */ /* 0x000ea20000000a00 */
[----:B------:R-:W-:Y:S02]  /*6ad0*/  HFMA2 R12, -RZ, RZ, 0, 5.9604644775390625e-08 ;  /* 0x00000001ff0c7431 */ /* 0x000fe400000001ff */
[----:B------:R-:W-:Y:S02]  /*6ae0*/  IMAD.MOV.U32 R8, RZ, RZ, 0x70 ;  /* 0x00000070ff087424 */ /* 0x000fe400078e00ff */
[----:B------:R-:W-:Y:S01]  /*6af0*/  IMAD.MOV.U32 R13, RZ, RZ, RZ ;  /* 0x000000ffff0d7224 */ /* 0x000fe200078e00ff */
[----:B------:R-:W3:Y:S01]  /*6b00*/  LDCU.64 UR6, c[0x4][0x88] ;  /* 0x01001100ff0677ac */ /* 0x000ee20008000a00 */
[----:B------:R-:W4:Y:S01]  /*6b10*/  LDCU.64 UR4, c[0x4][0x8] ;  /* 0x01000100ff0477ac */ /* 0x000f220008000a00 */
[----:B-1----:R-:W-:Y:S02]  /*6b20*/  MOV R4, UR8 ;  /* 0x0000000800047c02 */ /* 0x002fe40008000f00 */
[----:B------:R-:W-:Y:S02]  /*6b30*/  MOV R5, UR9 ;  /* 0x0000000900057c02 */ /* 0x000fe40008000f00 */
[----:B---3--:R-:W-:Y:S01]  /*6b40*/  MOV R7, UR7 ;  /* 0x0000000700077c02 */ /* 0x008fe20008000f00 */
[----:B------:R-:W-:Y:S01]  /*6b50*/  IMAD.U32 R6, RZ, RZ, UR6 ;  /* 0x00000006ff067e24 */ /* 0x000fe2000f8e00ff */
[----:B----4-:R-:W-:Y:S01]  /*6b60*/  MOV R11, UR5 ;  /* 0x00000005000b7c02 */ /* 0x010fe20008000f00 */
[----:B------:R-:W-:Y:S02]  /*6b70*/  IMAD.U32 R10, RZ, RZ, UR4 ;  /* 0x00000004ff0a7e24 */ /* 0x000fe4000f8e00ff */
[----:B------:R-:W-:Y:S07]  /*6b80*/  LEPC R20, `(.L_x_104) ;  /* 0x000000001014794e */ /* 0x000fee0000000000 */
[----:B--2---:R-:W-:Y:S05]  /*6b90*/  CALL.ABS.NOINC R16 ;  /* 0x0000000010007343 */ /* 0x004fea0003c00000 */
.L_x_104:
[----:B------:R-:W-:Y:S02]  /*6ba0*/  R2UR UR6, R54 ;  /* 0x00000000360672ca */ /* 0x000fe400000e0000 */
[----:B------:R-:W-:Y:S02]  /*6bb0*/  R2UR UR5, R51 ;  /* 0x00000000330572ca */ /* 0x000fe400000e0000 */
[----:B------:R-:W-:Y:S02]  /*6bc0*/  R2UR UR4, R50 ;  /* 0x00000000320472ca */ /* 0x000fe400000e0000 */
[----:B------:R-:W-:Y:S02]  /*6bd0*/  ISETP.NE.U32.AND P4, PT, R42, RZ, PT ;  /* 0x000000ff2a00720c */ /* 0x000fe40003f85070 */
[----:B------:R-:W-:Y:S02]  /*6be0*/  ISETP.NE.U32.AND P2, PT, RZ, UR60, PT ;  /* 0x0000003cff007c0c */ /* 0x000fe4000bf45070 */
[----:B------:R-:W-:Y:S02]  /*6bf0*/  ISETP.NE.AND.EX P4, PT, R43, RZ, PT, P4 ;  /* 0x000000ff2b00720c */ /* 0x000fe40003f85340 */
[----:B------:R-:W-:Y:S01]  /*6c00*/  ISETP.NE.AND.EX P2, PT, RZ, UR61, PT, P2 ;  /* 0x0000003dff007c0c */ /* 0x000fe2000bf45320 */
[----:B------:R-:W-:Y:S02]  /*6c10*/  UISETP.NE.AND UP2, UPT, UR6, URZ, UPT ;  /* 0x000000ff0600728c */ /* 0x000fe4000bf45270 */
[----:B------:R-:W-:Y:S04]  /*6c20*/  UISETP.NE.U32.AND UP0, UPT, UR5, URZ, UPT ;  /* 0x000000ff0500728c */ /* 0x000fe8000bf05070 */
[----:B------:R-:W-:Y:S01]  /*6c30*/  UISETP.NE.AND.EX UP1, UPT, UR4, URZ, UPT, UP0 ;  /* 0x000000ff0400728c */ /* 0x000fe2000bf25300 */
[----:B------:R-:W-:Y:S01]  /*6c40*/  PLOP3.LUT P1, PT, PT, PT, UP2, 0x80, 0x8 ;  /* 0x000000000008781c */ /* 0x000fe20003f2f028 */
[----:B------:R-:W-:Y:S03]  /*6c50*/  UPLOP3.LUT UP0, UPT, UPT, UPT, UPT, 0x40, 0x4 ;  /* 0x000000000004789c */ /* 0x000fe60003f0e870 */
[----:B------:R-:W-:Y:S06]  /*6c60*/  @UP2 UPLOP3.LUT UP0, UPT, UPT, UPT, UP1, 0x80, 0x8 ;  /* 0x000000000008289c */ /* 0x000fec0003f0f010 */
[----:B------:R-:W-:Y:S01]  /*6c70*/  PLOP3.LUT P0, PT, PT, PT, UP0, 0x80, 0x8 ;  /* 0x000000000008781c */ /* 0x000fe20003f0f008 */
[----:B------:R-:W-:Y:S01]  /*6c80*/  @!UPT UIADD3 URZ, UPT, UPT, URZ, URZ, URZ ;  /* 0x000000fffffff290 */ /* 0x000fe2000fffe0ff */
[----:B------:R-:W-:Y:S11]  /*6c90*/  BRA.U !UP1, `(.L_x_106) ;  /* 0x0000000109407547 */ /* 0x000ff6000b800000 */
[----:B------:R-:W-:Y:S01]  /*6ca0*/  UISETP.NE.U32.AND UP0, UPT, UR60, URZ, UPT ;  /* 0x000000ff3c00728c */ /* 0x000fe2000bf05070 */
[----:B------:R-:W-:Y:S01]  /*6cb0*/  R2UR UR6, R51 ;  /* 0x00000000330672ca */ /* 0x000fe200000e0000 */
[----:B------:R-:W1:Y:S01]  /*6cc0*/  LDCU.64 UR8, c[0x0][0x358] ;  /* 0x00006b00ff0877ac */ /* 0x000e620008000a00 */
[----:B------:R-:W-:Y:S02]  /*6cd0*/  HFMA2 R48, -RZ, RZ, 0, 5.9604644775390625e-08 ;  /* 0x00000001ff307431 */ /* 0x000fe400000001ff */
[----:B------:R-:W-:Y:S01]  /*6ce0*/  IMAD.MOV.U32 R0, RZ, RZ, 0x1 ;  /* 0x00000001ff007424 */ /* 0x000fe200078e00ff */
[----:B------:R-:W-:Y:S06]  /*6cf0*/  UISETP.NE.AND.EX UP0, UPT, UR61, URZ, UPT, UP0 ;  /* 0x000000ff3d00728c */ /* 0x000fec000bf05300 */
[----:B------:R-:W-:Y:S05]  /*6d00*/  PLOP3.LUT P3, PT, PT, PT, UP0, 0x80, 0x8 ;  /* 0x000000000008781c */ /* 0x000fea0003f6f008 */
[----:B------:R-:W2:Y:S01]  /*6d10*/  @UP0 LDCU.64 UR4, c[0x0][0x988] ;  /* 0x00013100ff0407ac */ /* 0x000ea20008000a00 */
[----:B------:R-:W-:Y:S07]  /*6d20*/  @UP0 UIMAD UR6, UR53, UR6, URZ ;  /* 0x00000006350602a4 */ /* 0x000fee000f8e02ff */
[----:B------:R-:W-:Y:S01]  /*6d30*/  @!P3 PRMT R48, R0, 0x7610, R48 ;  /* 0x000076100030b816 */ /* 0x000fe20000000030 */
[----:B--2---:R-:W-:Y:S06]  /*6d40*/  @UP0 UIMAD.WIDE UR4, UR6, 0x4, UR4 ;  /* 0x00000004060408a5 */ /* 0x004fec000f8e0204 */
[----:B-----5:R-:W-:Y:S02]  /*6d50*/  IMAD.U32 R26, RZ, RZ, UR4 ;  /* 0x00000004ff1a7e24 */ /* 0x020fe4000f8e00ff */
[----:B------:R-:W-:Y:S03]  /*6d60*/  IMAD.U32 R27, RZ, RZ, UR5 ;  /* 0x00000005ff1b7e24 */ /* 0x000fe6000f8e00ff */
[----:B------:R-:W2:Y:S02]  /*6d70*/  @!UP0 LDCU UR4, c[0x0][0x980] ;  /* 0x00013000ff0487ac */ /* 0x000ea40008000800 */
[----:B-1----:R1:W5:Y:S02]  /*6d80*/  @P3 LDG.E R26, desc[UR8][R26.64] ;  /* 0x000000081a1a3981 */ /* 0x002364000c1e1900 */
[----:B-12---:R-:W-:Y:S02]  /*6d90*/  @!P3 MOV R26, UR4 ;  /* 0x00000004001abc02 */ /* 0x006fe40008000f00 */
.L_x_106:
[----:B------:R-:W-:Y:S05]  /*6da0*/  @!P4 BRA `(.L_x_107) ;  /* 0x000000000024c947 */ /* 0x000fea0003800000 */
[----:B------:R-:W-:Y:S01]  /*6db0*/  ISETP.NE.U32.AND P3, PT, R40, RZ, PT ;  /* 0x000000ff2800720c */ /* 0x000fe20003f65070 */
[----:B------:R-:W1:Y:S03]  /*6dc0*/  LDCU.64 UR4, c[0x0][0x358] ;  /* 0x00006b00ff0477ac */ /* 0x000e660008000a00 */
[----:B------:R-:W-:Y:S11]  /*6dd0*/  ISETP.NE.AND.EX P3, PT, R41, RZ, PT, P3 ;  /* 0x000000ff2900720c */ /* 0x000ff60003f65330 */
[----:B------:R-:W-:Y:S02]  /*6de0*/  @!UPT UIADD3 URZ, UPT, UPT, URZ, URZ, URZ ;  /* 0x000000fffffff290 */ /* 0x000fe4000fffe0ff */
[----:B------:R-:W2:Y:S01]  /*6df0*/  @P3 LDC.64 R4, c[0x0][0x9a8] ;  /* 0x00026a00ff043b82 */ /* 0x000ea20000000a00 */
[----:B------:R-:W-:Y:S04]  /*6e00*/  @P3 IMAD R0, R42, UR53, RZ ;  /* 0x000000352a003c24 */ /* 0x000fe8000f8e02ff */
[----:B--2---:R-:W-:Y:S05]  /*6e10*/  @P3 IMAD.WIDE R4, R0, 0x4, R4 ;  /* 0x0000000400043825 */ /* 0x004fea00078e0204 */
[----:B-1---5:R1:W5:Y:S02]  /*6e20*/  @P3 LDG.E R24, desc[UR4][R4.64] ;  /* 0x0000000404183981 */ /* 0x022364000c1e1900 */
[----:B-1----:R-:W2:Y:S02]  /*6e30*/  @!P3 LDC R24, c[0x0][0x9a0] ;  /* 0x00026800ff18bb82 */ /* 0x002ea40000000800 */
.L_x_107:
[----:B------:R-:W-:Y:S01]  /*6e40*/  ULOP3.LUT UR4, UR55, 0x1, URZ, 0x3c, !UPT ;  /* 0x0000000137047892 */ /* 0x000fe2000f8e3cff */
[----:B-----5:R-:W-:Y:S01]  /*6e50*/  FSETP.NEU.AND P3, PT, R26, RZ, PT ;  /* 0x000000ff1a00720b */ /* 0x020fe20003f6d000 */
[----:B------:R-:W1:Y:S01]  /*6e60*/  LDCU.128 UR8, c[0x0][0xb80] ;  /* 0x00017000ff0877ac */ /* 0x000e620008000c00 */
[----:B------:R-:W-:Y:S01]  /*6e70*/  SEL R4, RZ, 0xffffffff, P2 ;  /* 0xffffffffff047807 */ /* 0x000fe20001000000 */
[----:B------:R-:W-:Y:S01]  /*6e80*/  BSSY B1, `(.L_x_108) ;  /* 0x0000055000017945 */ /* 0x000fe20003800000 */
[----:B------:R-:W-:Y:S01]  /*6e90*/  @P1 LOP3.LUT P2, RZ, R48, 0xff, RZ, 0xc0, !PT ;  /* 0x000000ff30ff1812 */ /* 0x000fe2000784c0ff */
[----:B------:R-:W-:Y:S01]  /*6ea0*/  IMAD.U32 R65, RZ, RZ, UR4 ;  /* 0x00000004ff417e24 */ /* 0x000fe2000f8e00ff */
[----:B------:R-:W-:Y:S01]  /*6eb0*/  @P1 SEL R0, RZ, 0xffffffff, P3 ;  /* 0xffffffffff001807 */ /* 0x000fe20001800000 */
[----:B------:R-:W-:Y:S01]  /*6ec0*/  IMAD.MOV.U32 R67, RZ, RZ, 0x1 ;  /* 0x00000001ff437424 */ /* 0x000fe200078e00ff */
[----:B------:R-:W-:Y:S01]  /*6ed0*/  LEA R27, R22, UR49, 0x3 ;  /* 0x00000031161b7c11 */ /* 0x000fe2000f8e18ff */
[----:B------:R-:W3:Y:S01]  /*6ee0*/  LDCU.128 UR16, c[0x0][0xb90] ;  /* 0x00017200ff1077ac */ /* 0x000ee20008000c00 */
[----:B------:R-:W-:Y:S01]  /*6ef0*/  @P0 SEL R0, R4, R0, !P2 ;  /* 0x0000000004000207 */ /* 0x000fe20005000000 */
[----:B------:R-:W-:Y:S01]  /*6f00*/  IMAD.IADD R25, R23, 0x1, R2 ;  /* 0x0000000117197824 */ /* 0x000fe200078e0202 */
[----:B------:R-:W-:Y:S01]  /*6f10*/  PLOP3.LUT P2, PT, PT, PT, UP1, 0x80, 0x8 ;  /* 0x000000000008781c */ /* 0x000fe20003f4f018 */
[----:B------:R-:W-:Y:S01]  /*6f20*/  IMAD.U32 R66, RZ, RZ, UR50 ;  /* 0x00000032ff427e24 */ /* 0x000fe2000f8e00ff */
[----:B------:R-:W-:Y:S02]  /*6f30*/  @P1 LOP3.LUT R0, R0, 0x1, RZ, 0xc0, !PT ;  /* 0x0000000100001812 */ /* 0x000fe400078ec0ff */
[----:B------:R-:W-:Y:S02]  /*6f40*/  CS2R R38, SRZ ;  /* 0x0000000000267805 */ /* 0x000fe4000001ff00 */
[----:B------:R-:W-:Y:S01]  /*6f50*/  LOP3.LUT P4, R61, R48, 0xff, RZ, 0xc0, !PT ;  /* 0x000000ff303d7812 */ /* 0x000fe2000788c0ff */
[----:B------:R-:W-:Y:S01]  /*6f60*/  USHF.L.U32 UR12, UR51, 0x6, URZ ;  /* 0x00000006330c7899 */ /* 0x000fe200080006ff */
[----:B------:R-:W-:Y:S01]  /*6f70*/  ISETP.NE.U32.OR P5, PT, R0, 0x1, !P1 ;  /* 0x000000010000780c */ /* 0x000fe20004fa5470 */
[----:B------:R-:W-:Y:S01]  /*6f80*/  IMAD.U32 R0, RZ, RZ, UR50 ;  /* 0x00000032ff007e24 */ /* 0x000fe2000f8e00ff */
[----:B------:R-:W4:Y:S01]  /*6f90*/  LDCU UR13, c[0x0][0xba0] ;  /* 0x00017400ff0d77ac */ /* 0x000f220008000800 */
[----:B------:R-:W-:Y:S02]  /*6fa0*/  SEL R5, RZ, 0xffffffff, P3 ;  /* 0xffffffffff057807 */ /* 0x000fe40001800000 */
[----:B------:R-:W-:Y:S01]  /*6fb0*/  CS2R R36, SRZ ;  /* 0x0000000000247805 */ /* 0x000fe2000001ff00 */
[----:B------:R-:W-:Y:S01]  /*6fc0*/  IMAD.U32 R60, RZ, RZ, UR12 ;  /* 0x0000000cff3c7e24 */ /* 0x000fe2000f8e00ff */
[----:B------:R-:W-:Y:S02]  /*6fd0*/  LEA R0, R0, UR49, 0x3 ;  /* 0x0000003100007c11 */ /* 0x000fe4000f8e18ff */
[----:B------:R-:W-:Y:S02]  /*6fe0*/  CS2R R30, SRZ ;  /* 0x00000000001e7805 */ /* 0x000fe4000001ff00 */
[----:B------:R-:W-:Y:S02]  /*6ff0*/  @P2 SEL R5, R4, R5, !P4 ;  /* 0x0000000504052207 */ /* 0x000fe40006000000 */
[----:B------:R-:W-:Y:S02]  /*7000*/  CS2R R28, SRZ ;  /* 0x00000000001c7805 */ /* 0x000fe4000001ff00 */
[----:B------:R-:W-:Y:S02]  /*7010*/  P2R R63, PR, RZ, 0x20 ;  /* 0x00000020ff3f7803 */ /* 0x000fe40000000000 */
[----:B------:R-:W-:Y:S02]  /*7020*/  LOP3.LUT R5, R5, 0x1, RZ, 0xc0, !PT ;  /* 0x0000000105057812 */ /* 0x000fe400078ec0ff */
[----:B------:R-:W-:Y:S04]  /*7030*/  @P5 SHF.L.U32 R3, R65, 0x1f, RZ ;  /* 0x0000001f41035819 */ /* 0x000fe800000006ff */
[----:B------:R4:W2:Y:S01]  /*7040*/  @P5 SYNCS.PHASECHK.TRANS64.TRYWAIT P1, [R0+URZ+0x1a0], R3 ;  /* 0x0001a003000055a7 */ /* 0x0008a200080211ff */
[----:B-1----:R-:W-:Y:S02]  /*7050*/  UIMAD.WIDE.U32 UR4, UR12, UR9, URZ ;  /* 0x000000090c0472a5 */ /* 0x002fe4000f8e00ff */
[----:B------:R-:W-:Y:S02]  /*7060*/  UISETP.NE.AND UP0, UPT, UR8, 0x1, UPT ;  /* 0x000000010800788c */ /* 0x000fe4000bf05270 */
[----:B------:R-:W-:Y:S04]  /*7070*/  USHF.R.U32.HI UR5, URZ, UR10, UR5 ;  /* 0x0000000aff057299 */ /* 0x000fe80008011605 */
[----:B------:R-:W-:Y:S02]  /*7080*/  USEL UR5, UR12, UR5, !UP0 ;  /* 0x000000050c057287 */ /* 0x000fe4000c000000 */
[----:B------:R-:W-:Y:S02]  /*7090*/  UISETP.NE.AND UP0, UPT, UR11, 0x1, UPT ;  /* 0x000000010b00788c */ /* 0x000fe4000bf05270 */
[----:B---3--:R-:W-:Y:S02]  /*70a0*/  UIMAD.WIDE.U32 UR6, UR5, UR16, URZ ;  /* 0x00000010050672a5 */ /* 0x008fe4000f8e00ff */
[----:B------:R-:W-:Y:S02]  /*70b0*/  IMAD R7, RZ, RZ, -UR5 ;  /* 0x80000005ff077e24 */ /* 0x000fe4000f8e02ff */
[----:B------:R-:W-:Y:S02]  /*70c0*/  IMAD.U32 R59, RZ, RZ, UR5 ;  /* 0x00000005ff3b7e24 */ /* 0x000fe4000f8e00ff */
[----:B------:R-:W-:Y:S01]  /*70d0*/  IMAD R60, R7, UR8, R60 ;  /* 0x00000008073c7c24 */ /* 0x000fe2000f8e023c */
[----:B------:R-:W-:Y:S02]  /*70e0*/  UMOV UR4, UR7 ;  /* 0x0000000700047c82 */ /* 0x000fe40008000000 */
[----:B------:R-:W-:Y:S01]  /*70f0*/  USHF.R.U32.HI UR4, URZ, UR17, UR4 ;  /* 0x00000011ff047299 */ /* 0x000fe20008011604 */
[----:B----4-:R-:W-:Y:S03]  /*7100*/  SHF.L.U32 R3, R45, 0x1f, RZ ;  /* 0x0000001f2d037819 */ /* 0x010fe600000006ff */
[----:B------:R-:W-:Y:S02]  /*7110*/  USEL UR4, UR5, UR4, !UP0 ;  /* 0x0000000405047287 */ /* 0x000fe4000c000000 */
[----:B------:R-:W-:Y:S01]  /*7120*/  UISETP.NE.AND UP0, UPT, UR18, 0x1, UPT ;  /* 0x000000011200788c */ /* 0x000fe2000bf05270 */
[----:B------:R1:W3:Y:S01]  /*7130*/  SYNCS.PHASECHK.TRANS64.TRYWAIT P0, [R27+URZ+0x1f0], R3 ;  /* 0x0001f0031b0075a7 */ /* 0x0002e200080011ff */
[----:B------:R-:W-:Y:S02]  /*7140*/  UIMAD.WIDE.U32 UR6, UR4, UR19, URZ ;  /* 0x00000013040672a5 */ /* 0x000fe4000f8e00ff */
[----:B------:R-:W-:Y:S02]  /*7150*/  IMAD.U32 R58, RZ, RZ, UR4 ;  /* 0x00000004ff3a7e24 */ /* 0x000fe4000f8e00ff */
[----:B------:R-:W-:Y:S01]  /*7160*/  PLOP3.LUT P2, PT, PT, PT, UP0, 0x80, 0x8 ;  /* 0x000000000008781c */ /* 0x000fe20003f4f008 */
[----:B------:R-:W-:Y:S02]  /*7170*/  IMAD R6, RZ, RZ, -UR4 ;  /* 0x80000004ff067e24 */ /* 0x000fe4000f8e02ff */
[----:B------:R-:W-:Y:S01]  /*7180*/  UMOV UR6, UR7 ;  /* 0x0000000700067c82 */ /* 0x000fe20008000000 */
[----:B------:R-:W-:Y:S01]  /*7190*/  IMAD.U32 R57, RZ, RZ, UR4 ;  /* 0x00000004ff397e24 */ /* 0x000fe2000f8e00ff */
[----:B------:R-:W-:Y:S01]  /*71a0*/  USHF.R.U32.HI UR6, URZ, UR13, UR6 ;  /* 0x0000000dff067299 */ /* 0x000fe20008011606 */
[----:B------:R-:W-:Y:S05]  /*71b0*/  IMAD R59, R6, UR11, R59 ;  /* 0x0000000b063b7c24 */ /* 0x000fea000f8e023b */
[----:B------:R-:W-:Y:S02]  /*71c0*/  SEL R58, R58, UR6, !P2 ;  /* 0x000000063a3a7c07 */ /* 0x000fe4000d000000 */
[----:B------:R-:W-:Y:S03]  /*71d0*/  ISETP.NE.U32.AND P2, PT, R5, 0x1, PT ;  /* 0x000000010500780c */ /* 0x000fe60003f45070 */
[----:B------:R-:W-:Y:S01]  /*71e0*/  IMAD.MOV R4, RZ, RZ, -R58 ;  /* 0x000000ffff047224 */ /* 0x000fe200078e0a3a */
[----:B------:R-:W-:Y:S03]  /*71f0*/  P2R R68, PR, RZ, 0x4 ;  /* 0x00000004ff447803 */ /* 0x000fe60000000000 */
[----:B------:R-:W-:Y:S01]  /*7200*/  IMAD R57, R4, UR18, R57 ;  /* 0x0000001204397c24 */ /* 0x000fe2000f8e0239 */
[----:B--2---:R-:W-:Y:S01]  /*7210*/  @P5 SEL R67, RZ, 0x1, !P1 ;  /* 0x00000001ff435807 */ /* 0x004fe20004800000 */
[----:B-1----:R-:W-:Y:S06]  /*7220*/  @!P5 BRA `(.L_x_109) ;  /* 0x000000000068d947 */ /* 0x002fec0003800000 */
[----:B------:R-:W-:Y:S01]  /*7230*/  HFMA2 R31, -RZ, RZ, 0, 0 ;  /* 0x00000000ff1f7431 */ /* 0x000fe200000001ff */
[----:B------:R-:W-:Y:S01]  /*7240*/  ISETP.NE.AND P1, PT, R67, RZ, PT ;  /* 0x000000ff4300720c */ /* 0x000fe20003f25270 */
[----:B------:R-:W-:Y:S01]  /*7250*/  IMAD.U32 R2, RZ, RZ, UR50 ;  /* 0x00000032ff027e24 */ /* 0x000fe2000f8e00ff */
[----:B------:R-:W-:Y:S11]  /*7260*/  BSSY B0, `(.L_x_110) ;  /* 0x0000005000007945 */ /* 0x000ff60003800000 */
[----:B------:R-:W-:Y:S05]  /*7270*/  @P1 BRA `(.L_x_111) ;  /* 0x00000000000c1947 */ /* 0x000fea0003800000 */
[----:B------:R-:W-:Y:S04]  /*7280*/  SHF.L.U32 R4, R65, 0x1f, RZ ;  /* 0x0000001f41047819 */ /* 0x000fe800000006ff */
[----:B------:R-:W1:Y:S02]  /*7290*/  SYNCS.PHASECHK.TRANS64.TRYWAIT P1, [R0+URZ+0x1a0], R4 ;  /* 0x0001a004000075a7 */ /* 0x000e6400080211ff */
[----:B-1----:R-:W-:Y:S05]  /*72a0*/  @!P1 BRA `(.L_x_112) ;  /* 0x0000002400789947 */ /* 0x002fea0003800000 */
.L_x_111:
[----:B------:R-:W-:Y:S05]  /*72b0*/  BSYNC B0 ;  /* 0x0000000000007941 */ /* 0x000fea0003800000 */
.L_x_110:
[----:B------:R-:W-:Y:S01]  /*72c0*/  ISETP.NE.AND P1, PT, R68, RZ, PT ;  /* 0x000000ff4400720c */ /* 0x000fe20003f25270 */
[----:B------:R-:W-:Y:S01]  /*72d0*/  IMAD.MOV.U32 R30, RZ, RZ, RZ ;  /* 0x000000ffff1e7224 */ /* 0x000fe200078e00ff */
[----:B------:R-:W-:Y:S02]  /*72e0*/  CS2R R28, SRZ ;  /* 0x00000000001c7805 */ /* 0x000fe4000001ff00 */
[----:B------:R-:W-:Y:S02]  /*72f0*/  CS2R R38, SRZ ;  /* 0x0000000000267805 */ /* 0x000fe4000001ff00 */
[----:B------:R-:W-:Y:S07]  /*7300*/  CS2R R36, SRZ ;  /* 0x0000000000247805 */ /* 0x000fee000001ff00 */
[----:B------:R-:W-:Y:S01]  /*7310*/  @P1 IMAD R2, R2, 0x800, R46 ;  /* 0x0000080002021824 */ /* 0x000fe200078e022e */
[----:B------:R-:W-:Y:S05]  /*7320*/  @P1 WARPSYNC.ALL ;  /* 0x0000000000001948 */ /* 0x000fea0003800000 */
[----:B------:R-:W-:Y:S01]  /*7330*/  @P1 LEA R2, R2, UR49, 0x1 ;  /* 0x0000003102021c11 */ /* 0x000fe2000f8e08ff */
[----:B------:R-:W-:Y:S04]  /*7340*/  UIADD3 UR4, UPT, UPT, UR50, 0x1, URZ ;  /* 0x0000000132047890 */ /* 0x000fe8000fffe0ff */
[----:B------:R2:W4:Y:S01]  /*7350*/  @P1 LDSM.16.M88.4 R28, [R2+0x400] ;  /* 0x00040000021c183b */ /* 0x0005220000000200 */
[----:B------:R-:W-:Y:S01]  /*7360*/  UISETP.NE.AND UP0, UPT, UR4, 0x3, UPT ;  /* 0x000000030400788c */ /* 0x000fe2000bf05270 */
[----:B-1----:R-:W-:Y:S03]  /*7370*/  @P1 IMAD R0, R55, 0x2, R2 ;  /* 0x0000000237001824 */ /* 0x002fe600078e0202 */
[----:B------:R-:W-:Y:S02]  /*7380*/  USEL UR5, URZ, 0x1, UP0 ;  /* 0x00000001ff057887 */ /* 0x000fe40008000000 */
[----:B------:R2:W1:Y:S01]  /*7390*/  @P1 LDSM.16.M88.4 R36, [R0+0x400] ;  /* 0x000400000024183b */ /* 0x0004620000000200 */
[----:B------:R-:W-:Y:S03]  /*73a0*/  USEL UR4, UR4, URZ, UP0 ;  /* 0x000000ff04047287 */ /* 0x000fe60008000000 */
[----:B------:R-:W-:Y:S03]  /*73b0*/  LOP3.LUT R65, R65, UR5, RZ, 0x3c, !PT ;  /* 0x0000000541417c12 */ /* 0x000fe6000f8e3cff */
[----:B------:R-:W-:Y:S02]  /*73c0*/  IMAD.U32 R66, RZ, RZ, UR4 ;  /* 0x00000004ff427e24 */ /* 0x000fe4000f8e00ff */
.L_x_109:
[----:B------:R-:W-:Y:S05]  /*73d0*/  BSYNC B1 ;  /* 0x0000000000017941 */ /* 0x000fea0003800000 */
.L_x_108:
[----:B--2---:R-:W-:Y:S04]  /*73e0*/  SHF.R.U32.HI R0, RZ, 0x15, R25 ;  /* 0x00000015ff007819 */ /* 0x004fe80000011619 */
[----:B------:R-:W-:Y:S01]  /*73f0*/  LOP3.LUT P1, RZ, R0, 0x3, R49, 0x48, !PT ;  /* 0x0000000300ff7812 */ /* 0x000fe20007824831 */
[----:B------:R-:W-:Y:S01]  /*7400*/  @!UPT UIADD3 URZ, UPT, UPT, URZ, URZ, URZ ;  /* 0x000000fffffff290 */ /* 0x000fe2000fffe0ff */
[----:B---3--:R-:W-:Y:S11]  /*7410*/  @P0 BRA `(.L_x_113) ;  /* 0x0000000000080947 */ /* 0x008ff60003800000 */
[----:B------:R-:W2:Y:S02]  /*7420*/  SYNCS.PHASECHK.TRANS64.TRYWAIT P0, [R27+URZ+0x1f0], R3 ;  /* 0x0001f0031b0075a7 */ /* 0x000ea400080011ff */
[----:B--2---:R-:W-:Y:S05]  /*7430*/  @!P0 BRA `(.L_x_114) ;  /* 0x0000002400288947 */ /* 0x004fea0003800000 */
.L_x_113:
[----:B------:R-:W-:Y:S05]  /*7440*/  @!P1 BRA `(.L_x_115) ;  /* 0x0000000000409947 */ /* 0x000fea0003800000 */
[----:B------:R-:W3:Y:S01]  /*7450*/  LDCU.64 UR8, c[0x4][0x70] ;  /* 0x01000e00ff0877ac */ /* 0x000ee20008000a00 */
[----:B--2---:R-:W-:Y:S01]  /*7460*/  MOV R3, 0x0 ;  /* 0x0000000000037802 */ /* 0x004fe20000000f00 */
[----:B------:R-:W-:Y:S02]  /*7470*/  HFMA2 R12, -RZ, RZ, 0, 5.9604644775390625e-08 ;  /* 0x00000001ff0c7431 */ /* 0x000fe400000001ff */
[----:B------:R-:W-:Y:S02]  /*7480*/  IMAD.MOV.U32 R8, RZ, RZ, 0x192 ;  /* 0x00000192ff087424 */ /* 0x000fe400078e00ff */
[----:B------:R-:W-:Y:S01]  /*7490*/  IMAD.MOV.U32 R13, RZ, RZ, RZ ;  /* 0x000000ffff0d7224 */ /* 0x000fe200078e00ff */
[----:B------:R-:W2:Y:S01]  /*74a0*/  LDCU.64 UR6, c[0x4][0x78] ;  /* 0x01000f00ff0677ac */ /* 0x000ea20008000a00 */
[----:B------:R-:W1:Y:S01]  /*74b0*/  LDC.64 R2, c[0x4][R3] ;  /* 0x0100000003027b82 */ /* 0x000e620000000a00 */
[----:B------:R-:W5:Y:S01]  /*74c0*/  LDCU.64 UR4, c[0x4][0x10] ;  /* 0x01000200ff0477ac */ /* 0x000f620008000a00 */
[----:B---3--:R-:W-:Y:S01]  /*74d0*/  MOV R5, UR9 ;  /* 0x0000000900057c02 */ /* 0x008fe20008000f00 */
[----:B------:R-:W-:Y:S01]  /*74e0*/  IMAD.U32 R4, RZ, RZ, UR8 ;  /* 0x00000008ff047e24 */ /* 0x000fe2000f8e00ff */
[----:B--2---:R-:W-:Y:S01]  /*74f0*/  MOV R7, UR7 ;  /* 0x0000000700077c02 */ /* 0x004fe20008000f00 */
[----:B------:R-:W-:Y:S01]  /*7500*/  IMAD.U32 R6, RZ, RZ, UR6 ;  /* 0x00000006ff067e24 */ /* 0x000fe2000f8e00ff */
[----:B-----5:R-:W-:Y:S01]  /*7510*/  MOV R11, UR5 ;  /* 0x00000005000b7c02 */ /* 0x020fe20008000f00 */
[----:B------:R-:W-:Y:S02]  /*7520*/  IMAD.U32 R10, RZ, RZ, UR4 ;  /* 0x00000004ff0a7e24 */ /* 0x000fe4000f8e00ff */
[----:B------:R-:W-:Y:S07]  /*7530*/  LEPC R20, `(.L_x_115) ;  /* 0x000000001014794e */ /* 0x000fee0000000000 */
[----:B-1--4-:R-:W-:Y:S05]  /*7540*/  CALL.ABS.NOINC R2 ;  /* 0x0000000002007343 */ /* 0x012fea0003c00000 */
.L_x_115:
[----:B--2-4-:R-:W-:Y:S01]  /*7550*/  SHF.L.U32 R3, R28, 0x10, RZ ;  /* 0x000000101c037819 */ /* 0x014fe200000006ff */
[----:B------:R-:W-:Y:S05]  /*7560*/  WARPSYNC.ALL ;  /* 0x0000000000007948 */ /* 0x000fea0003800000 */
[----:B------:R-:W-:Y:S01]  /*7570*/  R2UR UR4, R25 ;  /* 0x00000000190472ca */ /* 0x000fe200000e0000 */
[----:B------:R-:W-:Y:S01]  /*7580*/  BSSY.RECONVERGENT B0, `(.L_x_116) ;  /* 0x0000054000007945 */ /* 0x000fe20003800200 */
[----:B------:R-:W-:Y:S02]  /*7590*/  SHF.L.U32 R20, R30, 0x10, RZ ;  /* 0x000000101e147819 */ /* 0x000fe400000006ff */
[----:B------:R-:W-:Y:S02]  /*75a0*/  SHF.L.U32 R64, R55, 0x1, RZ ;  /* 0x0000000137407819 */ /* 0x000fe400000006ff */
[----:B------:R-:W-:Y:S07]  /*75b0*/  ISETP.NE.AND P0, PT, R47, RZ, PT ;  /* 0x000000ff2f00720c */ /* 0x000fee0003f05270 */
[----:B------:R-:W2:Y:S02]  /*75c0*/  LDTM.16dp256bit.x4 R4, tmem[UR4] ;  /* 0x00000004000479ee */ /* 0x000ea40008120000 */
[----:B--2---:R-:W-:Y:S01]  /*75d0*/  FMUL R0, R24, R4 ;  /* 0x0000000418007220 */ /* 0x004fe20000400000 */
[----:B------:R-:W-:Y:S01]  /*75e0*/  LOP3.LUT R4, R28, 0xffff0000, RZ, 0xc0, !PT ;  /* 0xffff00001c047812 */ /* 0x000fe200078ec0ff */
[----:B------:R-:W-:Y:S01]  /*75f0*/  FMUL R2, R24, R5 ;  /* 0x0000000518027220 */ /* 0x000fe20000400000 */
[C---:B------:R-:W-:Y:S01]  /*7600*/  SHF.L.U32 R5, R29.reuse, 0x10, RZ ;  /* 0x000000101d057819 */ /* 0x040fe200000006ff */
[----:B------:R-:W-:Y:S01]  /*7610*/  FFMA R0, R26, R3, R0 ;  /* 0x000000031a007223 */ /* 0x000fe20000000000 */
[----:B------:R-:W-:Y:S01]  /*7620*/  FMUL R3, R24, R6 ;  /* 0x0000000618037220 */ /* 0x000fe20000400000 */
[----:B------:R-:W-:Y:S01]  /*7630*/  LOP3.LUT R6, R29, 0xffff0000, RZ, 0xc0, !PT ;  /* 0xffff00001d067812 */ /* 0x000fe200078ec0ff */
[----:B------:R-:W-:Y:S01]  /*7640*/  FFMA R2, R26, R4, R2 ;  /* 0x000000041a027223 */ /* 0x000fe20000000002 */
[----:B------:R-:W-:Y:S01]  /*7650*/  FMUL R7, R24, R7 ;  /* 0x0000000718077220 */ /* 0x000fe20000400000 */
[----:B------:R-:W-:Y:S01]  /*7660*/  FFMA R3, R26, R5, R3 ;  /* 0x000000051a037223 */ /* 0x000fe20000000003 */
[C---:B------:R-:W-:Y:S01]  /*7670*/  FMUL R4, R24.reuse, R8 ;  /* 0x0000000818047220 */ /* 0x040fe20000400000 */
[----:B------:R-:W-:Y:S01]  /*7680*/  FMUL R5, R24, R9 ;  /* 0x0000000918057220 */ /* 0x000fe20000400000 */
[----:B------:R-:W-:Y:S01]  /*7690*/  F2FP.BF16.F32.PACK_AB R32, R2, R0 ;  /* 0x000000000220723e */ /* 0x000fe200000010ff */
[----:B------:R-:W-:Y:S01]  /*76a0*/  FFMA R7, R26, R6, R7 ;  /* 0x000000061a077223 */ /* 0x000fe20000000007 */
[----:B------:R-:W-:Y:S01]  /*76b0*/  LOP3.LUT R0, R30, 0xffff0000, RZ, 0xc0, !PT ;  /* 0xffff00001e007812 */ /* 0x000fe200078ec0ff */
[----:B------:R-:W-:Y:S01]  /*76c0*/  FFMA R4, R26, R20, R4 ;  /* 0x000000141a047223 */ /* 0x000fe20000000004 */
[----:B------:R-:W-:Y:S01]  /*76d0*/  SHF.L.U32 R2, R31, 0x10, RZ ;  /* 0x000000101f027819 */ /* 0x000fe200000006ff */
[----:B------:R-:W-:Y:S01]  /*76e0*/  FMUL R6, R24, R10 ;  /* 0x0000000a18067220 */ /* 0x000fe20000400000 */
[----:B------:R-:W-:Y:S01]  /*76f0*/  F2FP.BF16.F32.PACK_AB R33, R7, R3 ;  /* 0x000000030721723e */ /* 0x000fe200000010ff */
[C---:B------:R-:W-:Y:S01]  /*7700*/  FFMA R5, R26.reuse, R0, R5 ;  /* 0x000000001a057223 */ /* 0x040fe20000000005 */
[----:B------:R-:W-:Y:S01]  /*7710*/  LOP3.LUT R3, R31, 0xffff0000, RZ, 0xc0, !PT ;  /* 0xffff00001f037812 */ /* 0x000fe200078ec0ff */
[----:B------:R-:W-:Y:S01]  /*7720*/  FFMA R6, R26, R2, R6 ;  /* 0x000000021a067223 */ /* 0x000fe20000000006 */
[----:B-1----:R-:W-:Y:S01]  /*7730*/  SHF.L.U32 R7, R36, 0x10, RZ ;  /* 0x0000001024077819 */ /* 0x002fe200000006ff */
[----:B------:R-:W-:Y:S01]  /*7740*/  FMUL R11, R24, R11 ;  /* 0x0000000b180b7220 */ /* 0x000fe20000400000 */
[----:B------:R-:W-:Y:S01]  /*7750*/  LOP3.LUT R0, R36, 0xffff0000, RZ, 0xc0, !PT ;  /* 0xffff000024007812 */ /* 0x000fe200078ec0ff */
[C---:B------:R-:W-:Y:S01]  /*7760*/  FMUL R8, R24.reuse, R12 ;  /* 0x0000000c18087220 */ /* 0x040fe20000400000 */
[----:B------:R-:W-:Y:S01]  /*7770*/  SHF.L.U32 R2, R37, 0x10, RZ ;  /* 0x0000001025027819 */ /* 0x000fe200000006ff */
[----:B------:R-:W-:Y:S01]  /*7780*/  FMUL R9, R24, R13 ;  /* 0x0000000d18097220 */ /* 0x000fe20000400000 */
[----:B------:R-:W-:Y:S01]  /*7790*/  F2FP.BF16.F32.PACK_AB R34, R5, R4 ;  /* 0x000000040522723e */ /* 0x000fe200000010ff */
[C---:B------:R-:W-:Y:S01]  /*77a0*/  FFMA R11, R26.reuse, R3, R11 ;  /* 0x000000031a0b7223 */ /* 0x040fe2000000000b */
[----:B------:R-:W-:Y:S01]  /*77b0*/  MOV R5, UR50 ;  /* 0x0000003200057c02 */ /* 0x000fe20008000f00 */
[C---:B------:R-:W-:Y:S01]  /*77c0*/  FFMA R8, R26.reuse, R7, R8 ;  /* 0x000000071a087223 */ /* 0x040fe20000000008 */
[----:B------:R-:W-:Y:S01]  /*77d0*/  SHF.L.U32 R3, R39, 0x10, RZ ;  /* 0x0000001027037819 */ /* 0x000fe200000006ff */
[----:B------:R-:W-:Y:S01]  /*77e0*/  FFMA R9, R26, R0, R9 ;  /* 0x000000001a097223 */ /* 0x000fe20000000009 */
[----:B------:R-:W-:Y:S01]  /*77f0*/  LOP3.LUT R0, R37, 0xffff0000, RZ, 0xc0, !PT ;  /* 0xffff000025007812 */ /* 0x000fe200078ec0ff */
[C---:B------:R-:W-:Y:S01]  /*7800*/  FMUL R10, R24.reuse, R14 ;  /* 0x0000000e180a7220 */ /* 0x040fe20000400000 */
[----:B------:R-:W-:Y:S01]  /*7810*/  LOP3.LUT R4, R39, 0xffff0000, RZ, 0xc0, !PT ;  /* 0xffff000027047812 */ /* 0x000fe200078ec0ff */
[C---:B------:R-:W-:Y:S01]  /*7820*/  FMUL R15, R24.reuse, R15 ;  /* 0x0000000f180f7220 */ /* 0x040fe20000400000 */
[----:B------:R-:W-:Y:S01]  /*7830*/  FMUL R12, R24, R16 ;  /* 0x00000010180c7220 */ /* 0x000fe20000400000 */
[----:B------:R-:W-:Y:S01]  /*7840*/  FFMA R10, R26, R2, R10 ;  /* 0x000000021a0a7223 */ /* 0x000fe2000000000a */
[----:B------:R-:W-:Y:S01]  /*7850*/  LOP3.LUT R2, R38, 0xffff0000, RZ, 0xc0, !PT ;  /* 0xffff000026027812 */ /* 0x000fe200078ec0ff */
[----:B------:R-:W-:Y:S01]  /*7860*/  FFMA R15, R26, R0, R15 ;  /* 0x000000001a0f7223 */ /* 0x000fe2000000000f */
[----:B------:R-:W-:Y:S01]  /*7870*/  SHF.L.U32 R0, R38, 0x10, RZ ;  /* 0x0000001026007819 */ /* 0x000fe200000006ff */
[C---:B------:R-:W-:Y:S01]  /*7880*/  FMUL R13, R24.reuse, R17 ;  /* 0x00000011180d7220 */ /* 0x040fe20000400000 */
[C---:B------:R-:W-:Y:S01]  /*7890*/  FMUL R14, R24.reuse, R18 ;  /* 0x00000012180e7220 */ /* 0x040fe20000400000 */
[----:B------:R-:W-:Y:S01]  /*78a0*/  FMUL R19, R24, R19 ;  /* 0x0000001318137220 */ /* 0x000fe20000400000 */
[----:B------:R-:W-:Y:S01]  /*78b0*/  LEA R5, R5, R46, 0xb ;  /* 0x0000002e05057211 */ /* 0x000fe200078e58ff */
[C---:B------:R-:W-:Y:S01]  /*78c0*/  FFMA R12, R26.reuse, R0, R12 ;  /* 0x000000001a0c7223 */ /* 0x040fe2000000000c */
[C---:B------:R-:W-:Y:S01]  /*78d0*/  FFMA R13, R26.reuse, R2, R13 ;  /* 0x000000021a0d7223 */ /* 0x040fe2000000000d */
[C---:B------:R-:W-:Y:S01]  /*78e0*/  FFMA R14, R26.reuse, R3, R14 ;  /* 0x000000031a0e7223 */ /* 0x040fe2000000000e */
[----:B------:R-:W-:Y:S01]  /*78f0*/  FFMA R19, R26, R4, R19 ;  /* 0x000000041a137223 */ /* 0x000fe20000000013 */
[----:B------:R-:W-:Y:S02]  /*7900*/  F2FP.BF16.F32.PACK_AB R35, R11, R6 ;  /* 0x000000060b23723e */ /* 0x000fe400000010ff */
[----:B------:R-:W-:Y:S02]  /*7910*/  LEA R5, R5, UR49, 0x1 ;  /* 0x0000003105057c11 */ /* 0x000fe4000f8e08ff */
[----:B------:R-:W-:Y:S02]  /*7920*/  F2FP.BF16.F32.PACK_AB R8, R9, R8 ;  /* 0x000000080908723e */ /* 0x000fe400000010ff */
[----:B------:R-:W-:Y:S01]  /*7930*/  F2FP.BF16.F32.PACK_AB R9, R15, R10 ;  /* 0x0000000a0f09723e */ /* 0x000fe200000010ff */
[----:B------:R1:W-:Y:S01]  /*7940*/  STSM.16.M88.4 [R5+0x400], R32 ;  /* 0x0004002005007844 */ /* 0x0003e20000000200 */
[----:B------:R-:W-:Y:S02]  /*7950*/  F2FP.BF16.F32.PACK_AB R10, R13, R12 ;  /* 0x0000000c0d0a723e */ /* 0x000fe400000010ff */
[----:B------:R-:W-:Y:S02]  /*7960*/  F2FP.BF16.F32.PACK_AB R11, R19, R14 ;  /* 0x0000000e130b723e */ /* 0x000fe400000010ff */
[----:B------:R-:W-:Y:S05]  /*7970*/  IADD3 R0, PT, PT, R64, 0x400, R5 ;  /* 0x0000040040007810 */ /* 0x000fea0007ffe005 */
[----:B------:R1:W-:Y:S01]  /*7980*/  STSM.16.M88.4 [R0], R8 ;  /* 0x0000000800007844 */ /* 0x0003e20000000200 */
[----:B------:R-:W-:Y:S01]  /*7990*/  @!PT LDS RZ, [RZ] ;  /* 0x00000000fffff984 */ /* 0x000fe20000000800 */
[----:B------:R-:W-:Y:S01]  /*79a0*/  @!PT LDS RZ, [RZ] ;  /* 0x00000000fffff984 */ /* 0x000fe20000000800 */
[----:B------:R-:W-:Y:S01]  /*79b0*/  @!PT LDS RZ, [RZ] ;  /* 0x00000000fffff984 */ /* 0x000fe20000000800 */
[----:B------:R-:W-:Y:S01]  /*79c0*/  @!PT LDS RZ, [RZ] ;  /* 0x00000000fffff984 */ /* 0x000fe20000000800 */
[----:B------:R2:W-:Y:S07]  /*79d0*/  MEMBAR.ALL.CTA ;  /* 0x0000000000007992 */ /* 0x0005ee0000008000 */
[----:B--2---:R-:W2:Y:S02]  /*79e0*/  FENCE.VIEW.ASYNC.S ;  /* 0x00000000000073c6 */ /* 0x004ea40000000000 */
[----:B--2---:R-:W-:Y:S06]  /*79f0*/  BAR.SYNC.DEFER_BLOCKING 0x1, 0x80 ;  /* 0x0042000000007b1d */ /* 0x004fec0000010000 */
[----:B------:R-:W-:Y:S05]  /*7a00*/  @P0 BRA `(.L_x_117) ;  /* 0x00000000002c0947 */ /* 0x000fea0003800000 */
[----:B------:R-:W2:Y:S01]  /*7a10*/  LDCU.64 UR6, c[0x0][0x348] ;  /* 0x00006900ff0677ac */ /* 0x000ea20008000a00 */
[----:B------:R-:W-:Y:S02]  /*7a20*/  R2UR UR42, R60 ;  /* 0x000000003c2a72ca */ /* 0x000fe400000e0000 */
[----:B------:R-:W-:Y:S01]  /*7a30*/  R2UR UR43, R59 ;  /* 0x000000003b2b72ca */ /* 0x000fe200000e0000 */
[----:B------:R-:W-:Y:S01]  /*7a40*/  ULEA UR5, UR50, UR49, 0xc ;  /* 0x0000003132057291 */ /* 0x000fe2000f8e60ff */
[----:B------:R-:W-:Y:S02]  /*7a50*/  R2UR UR44, R57 ;  /* 0x00000000392c72ca */ /* 0x000fe400000e0000 */
[----:B------:R-:W-:Y:S01]  /*7a60*/  R2UR UR45, R58 ;  /* 0x000000003a2d72ca */ /* 0x000fe200000e0000 */
[----:B------:R-:W-:Y:S02]  /*7a70*/  UIADD3 UR40, UPT, UPT, UR5, 0x400, URZ ;  /* 0x0000040005287890 */ /* 0x000fe4000fffe0ff */
[----:B--2---:R-:W-:Y:S04]  /*7a80*/  UIADD3 UR4, UP0, UPT, UR6, 0x780, URZ ;  /* 0x0000078006047890 */ /* 0x004fe8000ff1e0ff */
[----:B------:R-:W-:Y:S09]  /*7a90*/  UIADD3.X UR5, UPT, UPT, URZ, UR7, URZ, UP0, !UPT ;  /* 0x00000007ff057290 */ /* 0x000ff200087fe4ff */
[----:B------:R2:W-:Y:S02]  /*7aa0*/  UTMASTG.5D.IM2COL [UR40], [UR4] ;  /* 0x00000028040073b5 */ /* 0x0005e40008060000 */
[----:B--2---:R0:W-:Y:S02]  /*7ab0*/  UTMACMDFLUSH ;  /* 0x00000000000079b7 */ /* 0x0041e40000000000 */
.L_x_117:
[----:B------:R-:W-:Y:S05]  /*7ac0*/  BSYNC.RECONVERGENT B0 ;  /* 0x0000000000007941 */ /* 0x000fea0003800200 */
.L_x_116:
[----:B------:R-:W-:Y:S01]  /*7ad0*/  UIADD3 UR42, UPT, UPT, UR50, 0x1, URZ ;  /* 0x00000001322a7890 */ /* 0x000fe2000fffe0ff */
[----:B------:R-:W-:Y:S03]  /*7ae0*/  BSSY.RECONVERGENT B0, `(.L_x_118) ;  /* 0x0000005000007945 */ /* 0x000fe60003800200 */
[----:B------:R-:W-:Y:S04]  /*7af0*/  UISETP.NE.AND UP0, UPT, UR42, 0x3, UPT ;  /* 0x000000032a00788c */ /* 0x000fe8000bf05270 */
[----:B------:R-:W-:Y:S01]  /*7b00*/  USEL UR40, UR42, URZ, UP0 ;  /* 0x000000ff2a287287 */ /* 0x000fe20008000000 */
[----:B------:R-:W-:Y:S11]  /*7b10*/  @P0 BRA `(.L_x_119) ;  /* 0x0000000000040947 */ /* 0x000ff60003800000 */
[----:B------:R-:W-:Y:S04]  /*7b20*/  DEPBAR.LE SB0, 0x1 ;  /* 0x000080400000791a */ /* 0x000fe80000000000 */
.L_x_119:
[----:B------:R-:W-:Y:S05]  /*7b30*/  BSYNC.RECONVERGENT B0 ;  /* 0x0000000000007941 */ /* 0x000fea0003800200 */
.L_x_118:
[----:B------:R-:W-:Y:S01]  /*7b40*/  BAR.SYNC.DEFER_BLOCKING 0x1, 0x80 ;  /* 0x0042000000007b1d */ /* 0x000fe20000010000 */
[----:B------:R-:W-:Y:S01]  /*7b50*/  ISETP.NE.AND P1, PT, R63, RZ, PT ;  /* 0x000000ff3f00720c */ /* 0x000fe20003f25270 */
[----:B------:R-:W-:Y:S01]  /*7b60*/  UISETP.NE.AND UP0, UPT, UR54, URZ, UPT ;  /* 0x000000ff3600728c */ /* 0x000fe2000bf05270 */
[----:B------:R-:W-:Y:S11]  /*7b70*/  LEA R3, R66, UR49, 0x3 ;  /* 0x0000003142037c11 */ /* 0x000ff6000f8e18ff */
[----:B------:R-:W-:Y:S01]  /*7b80*/  @P1 SHF.L.U32 R4, R65, 0x1f, RZ ;  /* 0x0000001f41041819 */ /* 0x000fe200000006ff */
[----:B------:R-:W-:Y:S06]  /*7b90*/  BRA.U !UP0, `(.L_x_120) ;  /* 0x0000000108247547 */ /* 0x000fec000b800000 */
[----:B-1----:R-:W1:Y:S01]  /*7ba0*/  S2R R0, SR_CgaCtaId ;  /* 0x0000000000007919 */ /* 0x002e620000008800 */
[----:B------:R-:W-:Y:S01]  /*7bb0*/  IMAD.U32 R2, RZ, RZ, UR52 ;  /* 0x00000034ff027e24 */ /* 0x000fe2000f8e00ff */
[----:B------:R-:W-:Y:S04]  /*7bc0*/  UIADD3 UR4, UPT, UPT, UR52, 0x1, URZ ;  /* 0x0000000134047890 */ /* 0x000fe8000fffe0ff */
[----:B------:R-:W-:Y:S01]  /*7bd0*/  @P1 LEA R2, R2, UR49, 0x3 ;  /* 0x0000003102021c11 */ /* 0x000fe2000f8e18ff */
[----:B------:R-:W-:Y:S04]  /*7be0*/  UISETP.NE.AND UP0, UPT, UR4, 0x3, UPT ;  /* 0x000000030400788c */ /* 0x000fe8000bf05270 */
[----:B------:R-:W-:Y:S01]  /*7bf0*/  @P1 VIADD R2, R2, 0x1b8 ;  /* 0x000001b802021836 */ /* 0x000fe20000000000 */
[----:B------:R-:W-:Y:S04]  /*7c00*/  USEL UR52, UR4, URZ, UP0 ;  /* 0x000000ff04347287 */ /* 0x000fe80008000000 */
[----:B-1----:R-:W-:Y:S04]  /*7c10*/  @P1 PRMT R0, R0, 0x654, R2 ;  /* 0x0000065400001816 */ /* 0x002fe80000000002 */
[----:B------:R2:W-:Y:S04]  /*7c20*/  @P1 SYNCS.ARRIVE.TRANS64.RED.A1T0 RZ, [R0+URZ], RZ ;  /* 0x000000ff00ff19a7 */ /* 0x0005e800081004ff */
.L_x_120:
[----:B------:R-:W3:Y:S01]  /*7c30*/  @P1 SYNCS.PHASECHK.TRANS64.TRYWAIT P0, [R3+URZ+0x1a0], R4 ;  /* 0x0001a004030015a7 */ /* 0x000ee200080011ff */
[----:B------:R-:W-:Y:S01]  /*7c40*/  BSSY B1, `(.L_x_121) ;  /* 0x0000013000017945 */ /* 0x000fe20003800000 */
[----:B---3--:R-:W-:Y:S03]  /*7c50*/  @P1 SEL R67, RZ, 0x1, !P0 ;  /* 0x00000001ff431807 */ /* 0x008fe60004000000 */
[----:B------:R-:W-:Y:S05]  /*7c60*/  @!P1 BRA `(.L_x_122) ;  /* 0x0000000000409947 */ /* 0x000fea0003800000 */
[----:B------:R-:W-:Y:S01]  /*7c70*/  ISETP.NE.AND P1, PT, R68, RZ, PT ;  /* 0x000000ff4400720c */ /* 0x000fe20003f25270 */
[----:B------:R-:W-:Y:S01]  /*7c80*/  BSSY B0, `(.L_x_123) ;  /* 0x0000009000007945 */ /* 0x000fe20003800000 */
[----:B------:R-:W-:Y:S11]  /*7c90*/  ISETP.NE.AND P0, PT, R67, RZ, PT ;  /* 0x000000ff4300720c */ /* 0x000ff60003f05270 */
[----:B------:R-:W-:Y:S05]  /*7ca0*/  @P1 IMAD R2, R66, 0x800, R46 ;  /* 0x0000080042021824 */ /* 0x000fea00078e022e */
[----:B------:R-:W-:Y:S05]  /*7cb0*/  @P1 LEA R2, R2, UR49, 0x1 ;  /* 0x0000003102021c11 */ /* 0x000fea000f8e08ff */
[----:B-12---:R-:W-:Y:S01]  /*7cc0*/  @P1 IMAD.IADD R0, R64, 0x1, R2 ;  /* 0x0000000140001824 */ /* 0x006fe200078e0202 */
[----:B------:R-:W-:Y:S06]  /*7cd0*/  @P0 BRA `(.L_x_124) ;  /* 0x00000000000c0947 */ /* 0x000fec0003800000 */
[----:B------:R-:W-:Y:S04]  /*7ce0*/  SHF.L.U32 R65, R65, 0x1f, RZ ;  /* 0x0000001f41417819 */ /* 0x000fe800000006ff */
[----:B------:R-:W1:Y:S02]  /*7cf0*/  SYNCS.PHASECHK.TRANS64.TRYWAIT P0, [R3+URZ+0x1a0], R65 ;  /* 0x0001a041030075a7 */ /* 0x000e6400080011ff */
[----:B-1----:R-:W-:Y:S05]  /*7d00*/  @!P0 BRA `(.L_x_125) ;  /* 0x0000001c00088947 */ /* 0x002fea0003800000 */
.L_x_124:
[----:B------:R-:W-:Y:S05]  /*7d10*/  BSYNC B0 ;  /* 0x0000000000007941 */ /* 0x000fea0003800000 */
.L_x_123:
[----:B------:R-:W-:Y:S11]  /*7d20*/  ISETP.NE.AND P0, PT, R68, RZ, PT ;  /* 0x000000ff4400720c */ /* 0x000ff60003f05270 */
[----:B------:R-:W-:Y:S02]  /*7d30*/  @!UPT UIADD3 URZ, UPT, UPT, URZ, URZ, URZ ;  /* 0x000000fffffff290 */ /* 0x000fe4000fffe0ff */
[----:B------:R-:W-:Y:S05]  /*7d40*/  @P0 WARPSYNC.ALL ;  /* 0x0000000000000948 */ /* 0x000fea0003800000 */
[----:B------:R3:W4:Y:S04]  /*7d50*/  @P0 LDSM.16.M88.4 R28, [R2+0x400] ;  /* 0x00040000021c083b */ /* 0x0007280000000200 */
[----:B------:R3:W2:Y:S02]  /*7d60*/  @P0 LDSM.16.M88.4 R36, [R0+0x400] ;  /* 0x000400000024083b */ /* 0x0006a40000000200 */
.L_x_122:
[----:B------:R-:W-:Y:S05]  /*7d70*/  BSYNC B1 ;  /* 0x0000000000017941 */ /* 0x000fea0003800000 */
.L_x_121:
[----:B-123--:R-:W-:Y:S05]  /*7d80*/  VIADD R0, R25, 0x20 ;  /* 0x0000002019007836 */ /* 0x00efea0000000000 */
[----:B------:R-:W-:Y:S04]  /*7d90*/  SHF.R.U32.HI R0, RZ, 0x15, R0 ;  /* 0x00000015ff007819 */ /* 0x000fe80000011600 */
[----:B------:R-:W-:Y:S11]  /*7da0*/  LOP3.LUT P0, RZ, R0, 0x3, R49, 0x48, !PT ;  /* 0x0000000300ff7812 */ /* 0x000ff60007804831 */
[----:B------:R-:W-:Y:S02]  /*7db0*/  @!UPT UIADD3 URZ, UPT, UPT, URZ, URZ, URZ ;  /* 0x000000fffffff290 */ /* 0x000fe4000fffe0ff */
[----:B------:R-:W-:Y:S05]  /*7dc0*/  @!P0 BRA `(.L_x_126) ;  /* 0x0000000000408947 */ /* 0x000fea0003800000 */
[----:B------:R-:W1:Y:S01]  /*7dd0*/  LDCU.64 UR8, c[0x4][0x70] ;  /* 0x01000e00ff0877ac */ /* 0x000e620008000a00 */
[----:B------:R-:W-:Y:S01]  /*7de0*/  MOV R3, 0x0 ;  /* 0x0000000000037802 */ /* 0x000fe20000000f00 */
[----:B------:R-:W-:Y:S02]  /*7df0*/  HFMA2 R12, -RZ, RZ, 0, 5.9604644775390625e-08 ;  /* 0x00000001ff0c7431 */ /* 0x000fe400000001ff */
[----:B------:R-:W-:Y:S02]  /*7e00*/  IMAD.MOV.U32 R8, RZ, RZ, 0x192 ;  /* 0x00000192ff087424 */ /* 0x000fe400078e00ff */
[----:B------:R-:W-:Y:S01]  /*7e10*/  IMAD.MOV.U32 R13, RZ, RZ, RZ ;  /* 0x000000ffff0d7224 */ /* 0x000fe200078e00ff */
[----:B------:R-:W2:Y:S01]  /*7e20*/  LDCU.64 UR6, c[0x4][0x78] ;  /* 0x01000f00ff0677ac */ /* 0x000ea20008000a00 */
[----:B------:R-:W3:Y:S01]  /*7e30*/  LDC.64 R2, c[0x4][R3] ;  /* 0x0100000003027b82 */ /* 0x000ee20000000a00 */
[----:B------:R-:W5:Y:S01]  /*7e40*/  LDCU.64 UR4, c[0x4][0x10] ;  /* 0x01000200ff0477ac */ /* 0x000f620008000a00 */
[----:B-1----:R-:W-:Y:S01]  /*7e50*/  MOV R5, UR9 ;  /* 0x0000000900057c02 */ /* 0x002fe20008000f00 */
[----:B------:R-:W-:Y:S01]  /*7e60*/  IMAD.U32 R4, RZ, RZ, UR8 ;  /* 0x00000008ff047e24 */ /* 0x000fe2000f8e00ff */
[----:B--2---:R-:W-:Y:S01]  /*7e70*/  MOV R7, UR7 ;  /* 0x0000000700077c02 */ /* 0x004fe20008000f00 */
[----:B------:R-:W-:Y:S01]  /*7e80*/  IMAD.U32 R6, RZ, RZ, UR6 ;  /* 0x00000006ff067e24 */ /* 0x000fe2000f8e00ff */
[----:B-----5:R-:W-:Y:S01]  /*7e90*/  MOV R11, UR5 ;  /* 0x00000005000b7c02 */ /* 0x020fe20008000f00 */
[----:B------:R-:W-:Y:S02]  /*7ea0*/  IMAD.U32 R10, RZ, RZ, UR4 ;  /* 0x00000004ff0a7e24 */ /* 0x000fe4000f8e00ff */
[----:B------:R-:W-:Y:S07]  /*7eb0*/  LEPC R20, `(.L_x_126) ;  /* 0x000000001014794e */ /* 0x000fee0000000000 */
[----:B---34-:R-:W-:Y:S05]  /*7ec0*/  CALL.ABS.NOINC R2 ;  /* 0x0000000002007343 */ /* 0x018fea0003c00000 */
.L_x_126:
[----:B------:R-:W-:Y:S01]  /*7ed0*/  ISETP.NE.AND P0, PT, R47, RZ, PT ;  /* 0x000000ff2f00720c */ /* 0x000fe20003f05270 */
[----:B------:R-:W-:Y:S05]  /*7ee0*/  WARPSYNC.ALL ;  /* 0x0000000000007948 */ /* 0x000fea0003800000 */
[----:B------:R-:W-:Y:S01]  /*7ef0*/  R2UR UR4, R25 ;  /* 0x00000000190472ca */ /* 0x000fe200000e0000 */
[----:B------:R-:W1:Y:S01]  /*7f00*/  S2UR UR5, SR_CgaCtaId ;  /* 0x00000000000579c3 */ /* 0x000e620000008800 */
[C---:B----4-:R-:W-:Y:S01]  /*7f10*/  SHF.L.U32 R20, R28.reuse, 0x10, RZ ;  /* 0x000000101c147819 */ /* 0x050fe200000006ff */
[----:B------:R-:W-:Y:S01]  /*7f20*/  BSSY.RECONVERGENT B0, `(.L_x_127) ;  /* 0x0000058000007945 */ /* 0x000fe20003800200 */
[----:B------:R-:W-:Y:S02]  /*7f30*/  LOP3.LUT R21, R28, 0xffff0000, RZ, 0xc0, !PT ;  /* 0xffff00001c157812 */ /* 0x000fe400078ec0ff */
[----:B------:R-:W-:Y:S02]  /*7f40*/  SHF.L.U32 R25, R29, 0x10, RZ ;  /* 0x000000101d197819 */ /* 0x000fe400000006ff */
[----:B------:R-:W-:Y:S02]  /*7f50*/  SHF.L.U32 R28, R30, 0x10, RZ ;  /* 0x000000101e1c7819 */ /* 0x000fe400000006ff */
[C---:B------:R-:W-:Y:S02]  /*7f60*/  SHF.L.U32 R32, R36.reuse, 0x10, RZ ;  /* 0x0000001024207819 */ /* 0x040fe400000006ff */
[----:B------:R-:W-:Y:S01]  /*7f70*/  LOP3.LUT R33, R36, 0xffff0000, RZ, 0xc0, !PT ;  /* 0xffff000024217812 */ /* 0x000fe200078ec0ff */
[----:B------:R-:W2:Y:S01]  /*7f80*/  LDTM.16dp256bit.x4 R4, tmem[UR4+0x20] ;  /* 0x00002004000479ee */ /* 0x000ea20008120000 */
[----:B------:R-:W-:Y:S01]  /*7f90*/  R2UR UR4, R27 ;  /* 0x000000001b0472ca */ /* 0x000fe200000e0000 */
[----:B------:R-:W-:Y:S01]  /*7fa0*/  NOP ;  /* 0x0000000000007918 */ /* 0x000fe20000000000 */
[----:B------:R-:W-:Y:S02]  /*7fb0*/  LOP3.LUT R27, R29, 0xffff0000, RZ, 0xc0, !PT ;  /* 0xffff00001d1b7812 */ /* 0x000fe400078ec0ff */
[----:B------:R-:W-:Y:S02]  /*7fc0*/  LOP3.LUT R29, R30, 0xffff0000, RZ, 0xc0, !PT ;  /* 0xffff00001e1d7812 */ /* 0x000fe400078ec0ff */
[C---:B------:R-:W-:Y:S02]  /*7fd0*/  SHF.L.U32 R30, R31.reuse, 0x10, RZ ;  /* 0x000000101f1e7819 */ /* 0x040fe400000006ff */
[----:B------:R-:W-:Y:S02]  /*7fe0*/  LOP3.LUT R31, R31, 0xffff0000, RZ, 0xc0, !PT ;  /* 0xffff00001f1f7812 */ /* 0x000fe400078ec0ff */
[C---:B------:R-:W-:Y:S02]  /*7ff0*/  SHF.L.U32 R34, R37.reuse, 0x10, RZ ;  /* 0x0000001025227819 */ /* 0x040fe400000006ff */
[----:B------:R-:W-:Y:S01]  /*8000*/  LOP3.LUT R35, R37, 0xffff0000, RZ, 0xc0, !PT ;  /* 0xffff000025237812 */ /* 0x000fe200078ec0ff */
[----:B------:R-:W-:Y:S01]  /*8010*/  UIADD3 UR4, UPT, UPT, UR4, 0x200, URZ ;  /* 0x0000020004047890 */ /* 0x000fe2000fffe0ff */
[C---:B------:R-:W-:Y:S02]  /*8020*/  SHF.L.U32 R36, R38.reuse, 0x10, RZ ;  /* 0x0000001026247819 */ /* 0x040fe400000006ff */
[----:B------:R-:W-:Y:S02]  /*8030*/  LOP3.LUT R37, R38, 0xffff0000, RZ, 0xc0, !PT ;  /* 0xffff000026257812 */ /* 0x000fe400078ec0ff */
[C---:B------:R-:W-:Y:S02]  /*8040*/  SHF.L.U32 R38, R39.reuse, 0x10, RZ ;  /* 0x0000001027267819 */ /* 0x040fe400000006ff */
[----:B------:R-:W-:Y:S01]  /*8050*/  LOP3.LUT R39, R39, 0xffff0000, RZ, 0xc0, !PT ;  /* 0xffff000027277812 */ /* 0x000fe200078ec0ff */
[C---:B--2---:R-:W-:Y:S01]  /*8060*/  FMUL R4, R24.reuse, R4 ;  /* 0x0000000418047220 */ /* 0x044fe20000400000 */
[----:B-1----:R-:W-:Y:S01]  /*8070*/  UPRMT UR4, UR5, 0x654, UR4 ;  /* 0x0000065405047896 */ /* 0x002fe20008000004 */
[C---:B------:R-:W-:Y:S01]  /*8080*/  FMUL R5, R24.reuse, R5 ;  /* 0x0000000518057220 */ /* 0x040fe20000400000 */
[----:B------:R-:W-:Y:S01]  /*8090*/  FMUL R6, R24, R6 ;  /* 0x0000000618067220 */ /* 0x000fe20000400000 */
[----:B------:R-:W-:Y:S01]  /*80a0*/  FFMA R4, R26, R20, R4 ;  /* 0x000000141a047223 */ /* 0x000fe20000000004 */
[----:B------:R-:W-:Y:S01]  /*80b0*/  FMUL R7, R24, R7 ;  /* 0x0000000718077220 */ /* 0x000fe20000400000 */
[C---:B------:R-:W-:Y:S01]  /*80c0*/  FFMA R5, R26.reuse, R21, R5 ;  /* 0x000000151a057223 */ /* 0x040fe20000000005 */
[----:B------:R-:W-:Y:S01]  /*80d0*/  FFMA R6, R26, R25, R6 ;  /* 0x000000191a067223 */ /* 0x000fe20000000006 */
[----:B------:R-:W-:Y:S01]  /*80e0*/  FMUL R8, R24, R8 ;  /* 0x0000000818087220 */ /* 0x000fe20000400000 */
[----:B------:R-:W-:Y:S01]  /*80f0*/  FFMA R7, R26, R27, R7 ;  /* 0x0000001b1a077223 */ /* 0x000fe20000000007 */
[----:B------:R-:W-:Y:S01]  /*8100*/  FMUL R9, R24, R9 ;  /* 0x0000000918097220 */ /* 0x000fe20000400000 */
[----:B------:R-:W-:Y:S01]  /*8110*/  F2FP.BF16.F32.PACK_AB R4, R5, R4 ;  /* 0x000000040504723e */ /* 0x000fe200000010ff */
[----:B------:R-:W-:Y:S01]  /*8120*/  SYNCS.ARRIVE.TRANS64.RED.A1T0 RZ, [UR4], RZ ;  /* 0x000000ffffff79a7 */ /* 0x000fe20008100404 */
[C---:B------:R-:W-:Y:S01]  /*8130*/  FFMA R8, R26.reuse, R28, R8 ;  /* 0x0000001c1a087223 */ /* 0x040fe20000000008 */
[----:B------:R-:W-:Y:S01]  /*8140*/  F2FP.BF16.F32.PACK_AB R5, R7, R6 ;  /* 0x000000060705723e */ /* 0x000fe200000010ff */
[----:B------:R-:W-:Y:S01]  /*8150*/  FFMA R9, R26, R29, R9 ;  /* 0x0000001d1a097223 */ /* 0x000fe20000000009 */
[C---:B------:R-:W-:Y:S01]  /*8160*/  FMUL R10, R24.reuse, R10 ;  /* 0x0000000a180a7220 */ /* 0x040fe20000400000 */
[C---:B------:R-:W-:Y:S01]  /*8170*/  FMUL R11, R24.reuse, R11 ;  /* 0x0000000b180b7220 */ /* 0x040fe20000400000 */
[C---:B------:R-:W-:Y:S01]  /*8180*/  FMUL R0, R24.reuse, R12 ;  /* 0x0000000c18007220 */ /* 0x040fe20000400000 */
[----:B------:R-:W-:Y:S01]  /*8190*/  FMUL R2, R24, R13 ;  /* 0x0000000d18027220 */ /* 0x000fe20000400000 */
[----:B------:R-:W-:Y:S01]  /*81a0*/  FFMA R10, R26, R30, R10 ;  /* 0x0000001e1a0a7223 */ /* 0x000fe2000000000a */
[----:B------:R-:W-:Y:S01]  /*81b0*/  FMUL R3, R24, R14 ;  /* 0x0000000e18037220 */ /* 0x000fe20000400000 */
[----:B------:R-:W-:Y:S01]  /*81c0*/  F2FP.BF16.F32.PACK_AB R6, R9, R8 ;  /* 0x000000080906723e */ /* 0x000fe200000010ff */
[----:B------:R-:W-:Y:S01]  /*81d0*/  FFMA R11, R26, R31, R11 ;  /* 0x0000001f1a0b7223 */ /* 0x000fe2000000000b */
[C---:B------:R-:W-:Y:S01]  /*81e0*/  FMUL R15, R24.reuse, R15 ;  /* 0x0000000f180f7220 */ /* 0x040fe20000400000 */
[----:B------:R-:W-:Y:S01]  /*81f0*/  FMUL R12, R24, R16 ;  /* 0x00000010180c7220 */ /* 0x000fe20000400000 */
[----:B------:R-:W-:Y:S01]  /*8200*/  FFMA R0, R26, R32, R0 ;  /* 0x000000201a007223 */ /* 0x000fe20000000000 */
[----:B------:R-:W-:Y:S01]  /*8210*/  MOV R8, UR40 ;  /* 0x0000002800087c02 */ /* 0x000fe20008000f00 */
[----:B------:R-:W-:Y:S01]  /*8220*/  FMUL R13, R24, R17 ;  /* 0x00000011180d7220 */ /* 0x000fe20000400000 */
[----:B------:R-:W-:Y:S01]  /*8230*/  FFMA R2, R26, R33, R2 ;  /* 0x000000211a027223 */ /* 0x000fe20000000002 */
[----:B------:R-:W-:Y:S01]  /*8240*/  FMUL R14, R24, R18 ;  /* 0x00000012180e7220 */ /* 0x000fe20000400000 */
[C---:B------:R-:W-:Y:S01]  /*8250*/  FFMA R3, R26.reuse, R34, R3 ;  /* 0x000000221a037223 */ /* 0x040fe20000000003 */
[----:B------:R-:W-:Y:S01]  /*8260*/  FFMA R15, R26, R35, R15 ;  /* 0x000000231a0f7223 */ /* 0x000fe2000000000f */
[----:B------:R-:W-:Y:S01]  /*8270*/  FMUL R19, R24, R19 ;  /* 0x0000001318137220 */ /* 0x000fe20000400000 */
[----:B------:R-:W-:Y:S01]  /*8280*/  FFMA R12, R26, R36, R12 ;  /* 0x000000241a0c7223 */ /* 0x000fe2000000000c */
[----:B------:R-:W-:Y:S01]  /*8290*/  LEA R8, R8, R46, 0xb ;  /* 0x0000002e08087211 */ /* 0x000fe200078e58ff */
        /* <DEDUP_REMOVED lines=24> */
[----:B------:R-:W-:Y:S01]  /*8420*/  R2UR UR12, R57 ;  /* 0x00000000390c72ca */ /* 0x000fe200000e0000 */
[----:B------:R-:W-:Y:S01]  /*8430*/  UIADD3 UR9, UPT, UPT, UR41, 0x20, URZ ;  /* 0x0000002029097890 */ /* 0x000fe2000fffe0ff */
[----:B------:R-:W-:Y:S01]  /*8440*/  R2UR UR13, R58 ;  /* 0x000000003a0d72ca */ /* 0x000fe200000e0000 */
[----:B------:R-:W-:Y:S02]  /*8450*/  UIADD3 UR8, UPT, UPT, UR5, 0x400, URZ ;  /* 0x0000040005087890 */ /* 0x000fe4000fffe0ff */
[----:B--2---:R-:W-:Y:S04]  /*8460*/  UIADD3 UR4, UP0, UPT, UR6, 0x780, URZ ;  /* 0x0000078006047890 */ /* 0x004fe8000ff1e0ff */
[----:B------:R-:W-:Y:S09]  /*8470*/  UIADD3.X UR5, UPT, UPT, URZ, UR7, URZ, UP0, !UPT ;  /* 0x00000007ff057290 */ /* 0x000ff200087fe4ff */
[----:B------:R2:W-:Y:S02]  /*8480*/  UTMASTG.5D.IM2COL [UR8], [UR4] ;  /* 0x00000008040073b5 */ /* 0x0005e40008060000 */
[----:B--2---:R0:W-:Y:S02]  /*8490*/  UTMACMDFLUSH ;  /* 0x00000000000079b7 */ /* 0x0041e40000000000 */
.L_x_128:
[----:B------:R-:W-:Y:S05]  /*84a0*/  BSYNC.RECONVERGENT B0 ;  /* 0x0000000000007941 */ /* 0x000fea0003800200 */
.L_x_127:
[----:B------:R-:W-:Y:S01]  /*84b0*/  UIADD3 UR4, UPT, UPT, UR40, 0x1, URZ ;  /* 0x0000000128047890 */ /* 0x000fe2000fffe0ff */
[----:B------:R-:W-:Y:S03]  /*84c0*/  BSSY.RECONVERGENT B0, `(.L_x_129) ;  /* 0x0000008000007945 */ /* 0x000fe60003800200 */
[----:B------:R-:W-:Y:S04]  /*84d0*/  UISETP.NE.AND UP0, UPT, UR4, 0x3, UPT ;  /* 0x000000030400788c */ /* 0x000fe8000bf05270 */
[----:B------:R-:W-:Y:S02]  /*84e0*/  UISETP.EQ.XOR UP1, UPT, UR42, 0x3, !UP0 ;  /* 0x000000032a00788c */ /* 0x000fe4000c722a70 */
[----:B------:R-:W-:Y:S02]  /*84f0*/  USEL UR50, UR4, URZ, UP0 ;  /* 0x000000ff04327287 */ /* 0x000fe40008000000 */
[----:B------:R-:W-:Y:S04]  /*8500*/  USEL UR5, URZ, 0x1, !UP1 ;  /* 0x00000001ff057887 */ /* 0x000fe8000c800000 */
[----:B------:R-:W-:Y:S01]  /*8510*/  ULOP3.LUT UR55, UR55, UR5, URZ, 0x3c, !UPT ;  /* 0x0000000537377292 */ /* 0x000fe2000f8e3cff */
[----:B------:R-:W-:Y:S11]  /*8520*/  @P0 BRA `(.L_x_130) ;  /* 0x0000000000040947 */ /* 0x000ff60003800000 */
[----:B------:R-:W-:Y:S04]  /*8530*/  DEPBAR.LE SB0, 0x1 ;  /* 0x000080400000791a */ /* 0x000fe80000000000 */
.L_x_130:
[----:B------:R-:W-:Y:S05]  /*8540*/  BSYNC.RECONVERGENT B0 ;  /* 0x0000000000007941 */ /* 0x000fea0003800200 */
.L_x_129:
[----:B------:R-:W-:Y:S01]  /*8550*/  BAR.SYNC.DEFER_BLOCKING 0x1, 0x80 ;  /* 0x0042000000007b1d */ /* 0x000fe20000010000 */
[----:B------:R-:W-:Y:S01]  /*8560*/  UISETP.NE.AND UP0, UPT, UR54, -0x2, UPT ;  /* 0xfffffffe3600788c */ /* 0x000fe2000bf05270 */
[----:B------:R-:W-:Y:S08]  /*8570*/  IADD3 R22, PT, PT, R22, 0x1, RZ ;  /* 0x0000000116167810 */ /* 0x000ff00007ffe0ff */
[----:B------:R-:W-:Y:S05]  /*8580*/  BRA.U !UP0, `(.L_x_131) ;  /* 0x0000000108287547 */ /* 0x000fea000b800000 */
[----:B------:R-:W2:Y:S01]  /*8590*/  S2R R0, SR_CgaCtaId ;  /* 0x0000000000007919 */ /* 0x000ea20000008800 */
[----:B------:R-:W-:Y:S01]  /*85a0*/  ISETP.NE.AND P0, PT, R63, RZ, PT ;  /* 0x000000ff3f00720c */ /* 0x000fe20003f05270 */
[----:B------:R-:W-:Y:S01]  /*85b0*/  IMAD.U32 R2, RZ, RZ, UR52 ;  /* 0x00000034ff027e24 */ /* 0x000fe2000f8e00ff */
[----:B------:R-:W-:Y:S04]  /*85c0*/  UIADD3 UR4, UPT, UPT, UR52, 0x1, URZ ;  /* 0x0000000134047890 */ /* 0x000fe8000fffe0ff */
[----:B------:R-:W-:Y:S04]  /*85d0*/  UISETP.NE.AND UP0, UPT, UR4, 0x3, UPT ;  /* 0x000000030400788c */ /* 0x000fe8000bf05270 */
[----:B------:R-:W-:Y:S03]  /*85e0*/  USEL UR52, UR4, URZ, UP0 ;  /* 0x000000ff04347287 */ /* 0x000fe60008000000 */
[----:B------:R-:W-:Y:S05]  /*85f0*/  @P0 LEA R2, R2, UR49, 0x3 ;  /* 0x0000003102020c11 */ /* 0x000fea000f8e18ff */
[----:B------:R-:W-:Y:S05]  /*8600*/  @P0 VIADD R2, R2, 0x1b8 ;  /* 0x000001b802020836 */ /* 0x000fea0000000000 */
[----:B--2---:R-:W-:Y:S04]  /*8610*/  @P0 PRMT R0, R0, 0x654, R2 ;  /* 0x0000065400000816 */ /* 0x004fe80000000002 */
[----:B------:R2:W-:Y:S03]  /*8620*/  @P0 SYNCS.ARRIVE.TRANS64.RED.A1T0 RZ, [R0+URZ], RZ ;  /* 0x000000ff00ff09a7 */ /* 0x0005e600081004ff */
.L_x_131:
[----:B------:R-:W-:Y:S01]  /*8630*/  R2UR UR6, R62 ;  /* 0x000000003e0672ca */ /* 0x000fe200000e0000 */
[----:B------:R-:W-:Y:S01]  /*8640*/  UIADD3 UR54, UPT, UPT, UR54, 0x2, URZ ;  /* 0x0000000236367890 */ /* 0x000fe2000fffe0ff */
[----:B------:R-:W-:Y:S02]  /*8650*/  R2UR UR5, R52 ;  /* 0x00000000340572ca */ /* 0x000fe400000e0000 */
[----:B------:R-:W-:Y:S02]  /*8660*/  R2UR UR4, R53 ;  /* 0x00000000350472ca */ /* 0x000fe400000e0000 */
[----:B------:R-:W-:Y:S02]  /*8670*/  R2UR UR53, R56 ;  /* 0x00000000383572ca */ /* 0x000fe400000e0000 */
[----:B------:R-:W-:Y:S02]  /*8680*/  ISETP.NE.AND P0, PT, R22, 0x2, PT ;  /* 0x000000021600780c */ /* 0x000fe40003f05270 */
[----:B------:R-:W-:Y:S02]  /*8690*/  LOP3.LUT R44, R44, 0x1, RZ, 0x3c, !PT ;  /* 0x000000012c2c7812 */ /* 0x000fe400078e3cff */
[----:B--2---:R-:W-:Y:S01]  /*86a0*/  SEL R0, RZ, 0x1, P0 ;  /* 0x00000001ff007807 */ /* 0x004fe20000000000 */
[----:B------:R-:W-:Y:S01]  /*86b0*/  UISETP.NE.AND UP0, UPT, UR6, URZ, UPT ;  /* 0x000000ff0600728c */ /* 0x000fe2000bf05270 */
[----:B------:R-:W-:Y:S01]  /*86c0*/  SEL R22, R22, RZ, P0 ;  /* 0x000000ff16167207 */ /* 0x000fe20000000000 */
[----:B------:R-:W-:Y:S01]  /*86d0*/  UIADD3 UR23, UPT, UPT, UR36, UR5, URZ ;  /* 0x0000000524177290 */ /* 0x000fe2000fffe0ff */
[----:B------:R-:W-:Y:S01]  /*86e0*/  LOP3.LUT R45, R45, R0, RZ, 0x3c, !PT ;  /* 0x000000002d2d7212 */ /* 0x000fe200078e3cff */
[----:B------:R-:W-:Y:S05]  /*86f0*/  UIADD3 UR51, UPT, UPT, UR37, UR4, URZ ;  /* 0x0000000425337290 */ /* 0x000fea000fffe0ff */
[----:B------:R-:W-:Y:S07]  /*8700*/  BRA.U UP0, `(.L_x_132) ;  /* 0xffffffdd00007547 */ /* 0x000fee000b83ffff */
[----:B------:R-:W-:-:S13]  /*8710*/  R2UR UR4, R54 ;  /* 0x00000000360472ca */ /* 0x000fda00000e0000 */
[----:B------:R-:W-:-:S09]  /*8720*/  UISETP.NE.AND UP0, UPT, UR4, URZ, UPT ;  /* 0x000000ff0400728c */ /* 0x000fd2000bf05270 */
[----:B------:R-:W-:Y:S05]  /*8730*/  BRA.U !UP0, `(.L_x_133) ;  /* 0x0000000108487547 */ /* 0x000fea000b800000 */
[----:B------:R-:W2:Y:S02]  /*8740*/  LDCU.64 UR4, c[0x0][0x990] ;  /* 0x00013200ff0477ac */ /* 0x000ea40008000a00 */
[----:B--2---:R-:W-:-:S04]  /*8750*/  UISETP.NE.U32.AND UP0, UPT, UR4, URZ, UPT ;  /* 0x000000ff0400728c */ /* 0x004fc8000bf05070 */
[----:B------:R-:W-:-:S09]  /*8760*/  UISETP.NE.AND.EX UP0, UPT, UR5, URZ, UPT, UP0 ;  /* 0x000000ff0500728c */ /* 0x000fd2000bf05300 */
[----:B------:R-:W-:Y:S05]  /*8770*/  BRA.U UP0, `(.L_x_134) ;  /* 0x00000001000c7547 */ /* 0x000fea000b800000 */
[----:B------:R-:W-:-:S13]  /*8780*/  FSETP.NEU.AND P0, PT, R26, RZ, PT ;  /* 0x000000ff1a00720b */ /* 0x000fda0003f0d000 */
[----:B------:R-:W-:Y:S05]  /*8790*/  @!P0 EXIT ;  /* 0x000000000000894d */ /* 0x000fea0003800000 */
[----:B------:R-:W-:Y:S05]  /*87a0*/  BRA `(.L_x_133) ;  /* 0x00000000002c7947 */ /* 0x000fea0003800000 */
.L_x_134:
[----:B------:R-:W-:Y:S01]  /*87b0*/  ISETP.NE.AND P0, PT, R61, RZ, PT ;  /* 0x000000ff3d00720c */ /* 0x000fe20003f05270 */
[----:B------:R-:W-:-:S12]  /*87c0*/  BSSY.RECONVERGENT B0, `(.L_x_133) ;  /* 0x0000009000007945 */ /* 0x000fd80003800200 */
[----:B------:R-:W-:Y:S05]  /*87d0*/  @P0 BRA `(.L_x_135) ;  /* 0x0000000000140947 */ /* 0x000fea0003800000 */
[----:B------:R-:W2:Y:S02]  /*87e0*/  LDCU.64 UR4, c[0x0][0x988] ;  /* 0x00013100ff0477ac */ /* 0x000ea40008000a00 */
[----:B--2---:R-:W-:-:S04]  /*87f0*/  ISETP.NE.U32.AND P0, PT, RZ, UR4, PT ;  /* 0x00000004ff007c0c */ /* 0x004fc8000bf05070 */
[----:B------:R-:W-:-:S13]  /*8800*/  ISETP.NE.AND.EX P0, PT, RZ, UR5, PT, P0 ;  /* 0x00000005ff007c0c */ /* 0x000fda000bf05300 */
[----:B------:R-:W-:Y:S05]  /*8810*/  @!P0 EXIT ;  /* 0x000000000000894d */ /* 0x000fea0003800000 */
[----:B------:R-:W-:Y:S05]  /*8820*/  BRA `(.L_x_136) ;  /* 0x0000000000087947 */ /* 0x000fea0003800000 */
.L_x_135:
[----:B------:R-:W-:-:S13]  /*8830*/  FSETP.NEU.AND P0, PT, R26, RZ, PT ;  /* 0x000000ff1a00720b */ /* 0x000fda0003f0d000 */
[----:B------:R-:W-:Y:S05]  /*8840*/  @!P0 EXIT ;  /* 0x000000000000894d */ /* 0x000fea0003800000 */
.L_x_136:
[----:B------:R-:W-:Y:S05]  /*8850*/  BSYNC.RECONVERGENT B0 ;  /* 0x0000000000007941 */ /* 0x000fea0003800200 */
.L_x_133:
[----:B------:R-:W2:Y:S01]  /*8860*/  S2UR UR5, SR_CgaCtaId ;  /* 0x00000000000579c3 */ /* 0x000ea20000008800 */
[----:B------:R-:W-:Y:S01]  /*8870*/  ULEA UR4, UR52, UR49, 0x3 ;  /* 0x0000003134047291 */ /* 0x000fe2000f8e18ff */
[----:B------:R-:W-:-:S04]  /*8880*/  DEPBAR.LE SB0, 0x0 ;  /* 0x000080000000791a */ /* 0x000fc80000000000 */
[----:B------:R-:W-:-:S04]  /*8890*/  UIADD3 UR4, UPT, UPT, UR4, 0x1b8, URZ ;  /* 0x000001b804047890 */ /* 0x000fc8000fffe0ff */
[----:B--2---:R-:W-:-:S09]  /*88a0*/  UPRMT UR4, UR5, 0x654, UR4 ;  /* 0x0000065405047896 */ /* 0x004fd20008000004 */
[----:B------:R-:W-:Y:S01]  /*88b0*/  SYNCS.ARRIVE.TRANS64.RED.A1T0 RZ, [UR4], RZ ;  /* 0x000000ffffff79a7 */ /* 0x000fe20008100404 */
[----:B------:R-:W-:Y:S05]  /*88c0*/  EXIT ;  /* 0x000000000000794d */ /* 0x000fea0003800000 */
.L_x_25:
[----:B------:R-:W-:Y:S07]  /*88d0*/  MOV R0, UR9 ;  /* 0x0000000900007c02 */ /* 0x000fee0008000f00 */
.L_x_137:
[----:B--2---:R2:W3:Y:S02]  /*88e0*/  SYNCS.PHASECHK.TRANS64.TRYWAIT P0, [R0+URZ+0xd0], R5 ;  /* 0x0000d005000075a7 */ /* 0x0044e400080011ff */
[----:B---3--:R-:W-:Y:S05]  /*88f0*/  @!P0 NANOSLEEP.SYNCS 0x989680 ;  /* 0x009896800000895d */ /* 0x008fea0003900000 */
[----:B------:R-:W3:Y:S02]  /*8900*/  @!P0 SYNCS.PHASECHK.TRANS64 P0, [R0+URZ+0xd0], R5 ;  /* 0x0000d005000085a7 */ /* 0x000ee400080010ff */
[----:B---3--:R-:W-:Y:S05]  /*8910*/  @!P0 BRA `(.L_x_137) ;  /* 0xfffffffc00f08947 */ /* 0x008fea000383ffff */
[----:B------:R-:W-:Y:S05]  /*8920*/  BRA `(.L_x_24) ;  /* 0xffffff94001c7947 */ /* 0x000fea000383ffff */
.L_x_32:
[----:B------:R-:W-:Y:S07]  /*8930*/  MOV R0, UR9 ;  /* 0x0000000900007c02 */ /* 0x000fee0008000f00 */
.L_x_138:
[----:B-1----:R1:W2:Y:S02]  /*8940*/  SYNCS.PHASECHK.TRANS64.TRYWAIT P0, [R0+URZ+0xd0], R5 ;  /* 0x0000d005000075a7 */ /* 0x0022a400080011ff */
[----:B--2---:R-:W-:Y:S05]  /*8950*/  @!P0 NANOSLEEP.SYNCS 0x989680 ;  /* 0x009896800000895d */ /* 0x004fea0003900000 */
[----:B------:R-:W2:Y:S02]  /*8960*/  @!P0 SYNCS.PHASECHK.TRANS64 P0, [R0+URZ+0xd0], R5 ;  /* 0x0000d005000085a7 */ /* 0x000ea400080010ff */
[----:B--2---:R-:W-:Y:S05]  /*8970*/  @!P0 BRA `(.L_x_138) ;  /* 0xfffffffc00f08947 */ /* 0x004fea000383ffff */
[----:B------:R-:W-:Y:S05]  /*8980*/  BRA `(.L_x_31) ;  /* 0xffffff9800b87947 */ /* 0x000fea000383ffff */
.L_x_37:
[----:B-1----:R-:W-:-:S07]  /*8990*/  MOV R0, UR29 ;  /* 0x0000001d00007c02 */ /* 0x002fce0008000f00 */
.L_x_139:
[----:B-1----:R1:W2:Y:S02]  /*89a0*/  SYNCS.PHASECHK.TRANS64.TRYWAIT P0, [R0+URZ+0x1e0], R4 ;  /* 0x0001e004000075a7 */ /* 0x0022a400080011ff */
[----:B--2---:R-:W-:Y:S05]  /*89b0*/  @!P0 NANOSLEEP.SYNCS 0x989680 ;  /* 0x009896800000895d */ /* 0x004fea0003900000 */
[----:B------:R-:W2:Y:S02]  /*89c0*/  @!P0 SYNCS.PHASECHK.TRANS64 P0, [R0+URZ+0x1e0], R4 ;  /* 0x0001e004000085a7 */ /* 0x000ea400080010ff */
[----:B--2---:R-:W-:Y:S05]  /*89d0*/  @!P0 BRA `(.L_x_139) ;  /* 0xfffffffc00f08947 */ /* 0x004fea000383ffff */
[----:B------:R-:W-:Y:S05]  /*89e0*/  BRA `(.L_x_140) ;  /* 0xffffff9c009c7947 */ /* 0x000fea000383ffff */
.L_x_41:
[----:B------:R-:W-:-:S07]  /*89f0*/  MOV R0, UR4 ;  /* 0x0000000400007c02 */ /* 0x000fce0008000f00 */
.L_x_141:
[----:B-1----:R1:W2:Y:S02]  /*8a00*/  SYNCS.PHASECHK.TRANS64.TRYWAIT P0, [R0+URZ], R2 ;  /* 0x00000002000075a7 */ /* 0x0022a400080011ff */
[----:B--2---:R-:W-:Y:S05]  /*8a10*/  @!P0 NANOSLEEP.SYNCS 0x989680 ;  /* 0x009896800000895d */ /* 0x004fea0003900000 */
[----:B------:R-:W2:Y:S02]  /*8a20*/  @!P0 SYNCS.PHASECHK.TRANS64 P0, [R0+URZ], R2 ;  /* 0x00000002000085a7 */ /* 0x000ea400080010ff */
[----:B--2---:R-:W-:Y:S05]  /*8a30*/  @!P0 BRA `(.L_x_141) ;  /* 0xfffffffc00f08947 */ /* 0x004fea000383ffff */
[----:B------:R-:W-:Y:S05]  /*8a40*/  BRA `(.L_x_142) ;  /* 0xffffffa400307947 */ /* 0x000fea000383ffff */
.L_x_42:
[----:B------:R-:W-:-:S07]  /*8a50*/  MOV R0, UR5 ;  /* 0x0000000500007c02 */ /* 0x000fce0008000f00 */
.L_x_143:
[----:B-1----:R1:W2:Y:S02]  /*8a60*/  SYNCS.PHASECHK.TRANS64.TRYWAIT P0, [R0+URZ], R3 ;  /* 0x00000003000075a7 */ /* 0x0022a400080011ff */
[----:B--2---:R-:W-:Y:S05]  /*8a70*/  @!P0 NANOSLEEP.SYNCS 0x989680 ;  /* 0x009896800000895d */ /* 0x004fea0003900000 */
[----:B------:R-:W2:Y:S02]  /*8a80*/  @!P0 SYNCS.PHASECHK.TRANS64 P0, [R0+URZ], R3 ;  /* 0x00000003000085a7 */ /* 0x000ea400080010ff */
[----:B--2---:R-:W-:Y:S05]  /*8a90*/  @!P0 BRA `(.L_x_143) ;  /* 0xfffffffc00f08947 */ /* 0x004fea000383ffff */
[----:B------:R-:W-:Y:S05]  /*8aa0*/  BRA `(.L_x_144) ;  /* 0xffffffa4003c7947 */ /* 0x000fea000383ffff */
.L_x_43:
[----:B------:R-:W-:-:S07]  /*8ab0*/  MOV R0, UR5 ;  /* 0x0000000500007c02 */ /* 0x000fce0008000f00 */
.L_x_145:
[----:B-1----:R1:W2:Y:S02]  /*8ac0*/  SYNCS.PHASECHK.TRANS64.TRYWAIT P0, [R0+URZ], R3 ;  /* 0x00000003000075a7 */ /* 0x0022a400080011ff */
[----:B--2---:R-:W-:Y:S05]  /*8ad0*/  @!P0 NANOSLEEP.SYNCS 0x989680 ;  /* 0x009896800000895d */ /* 0x004fea0003900000 */
[----:B------:R-:W2:Y:S02]  /*8ae0*/  @!P0 SYNCS.PHASECHK.TRANS64 P0, [R0+URZ], R3 ;  /* 0x00000003000085a7 */ /* 0x000ea400080010ff */
[----:B--2---:R-:W-:Y:S05]  /*8af0*/  @!P0 BRA `(.L_x_145) ;  /* 0xfffffffc00f08947 */ /* 0x004fea000383ffff */
[----:B------:R-:W-:Y:S05]  /*8b00*/  BRA `(.L_x_146) ;  /* 0xffffffa400487947 */ /* 0x000fea000383ffff */
.L_x_44:
[----:B------:R-:W-:-:S07]  /*8b10*/  MOV R0, UR5 ;  /* 0x0000000500007c02 */ /* 0x000fce0008000f00 */
.L_x_147:
[----:B-1----:R1:W2:Y:S02]  /*8b20*/  SYNCS.PHASECHK.TRANS64.TRYWAIT P0, [R0+URZ], R3 ;  /* 0x00000003000075a7 */ /* 0x0022a400080011ff */
[----:B--2---:R-:W-:Y:S05]  /*8b30*/  @!P0 NANOSLEEP.SYNCS 0x989680 ;  /* 0x009896800000895d */ /* 0x004fea0003900000 */
[----:B------:R-:W2:Y:S02]  /*8b40*/  @!P0 SYNCS.PHASECHK.TRANS64 P0, [R0+URZ], R3 ;  /* 0x00000003000085a7 */ /* 0x000ea400080010ff */
[----:B--2---:R-:W-:Y:S05]  /*8b50*/  @!P0 BRA `(.L_x_147) ;  /* 0xfffffffc00f08947 */ /* 0x004fea000383ffff */
[----:B------:R-:W-:Y:S05]  /*8b60*/  BRA `(.L_x_148) ;  /* 0xffffffa400547947 */ /* 0x000fea000383ffff */
.L_x_45:
[----:B------:R-:W-:-:S07]  /*8b70*/  MOV R0, UR5 ;  /* 0x0000000500007c02 */ /* 0x000fce0008000f00 */
.L_x_149:
[----:B-1----:R1:W2:Y:S02]  /*8b80*/  SYNCS.PHASECHK.TRANS64.TRYWAIT P0, [R0+URZ], R3 ;  /* 0x00000003000075a7 */ /* 0x0022a400080011ff */
[----:B--2---:R-:W-:Y:S05]  /*8b90*/  @!P0 NANOSLEEP.SYNCS 0x989680 ;  /* 0x009896800000895d */ /* 0x004fea0003900000 */
[----:B------:R-:W2:Y:S02]  /*8ba0*/  @!P0 SYNCS.PHASECHK.TRANS64 P0, [R0+URZ], R3 ;  /* 0x00000003000085a7 */ /* 0x000ea400080010ff */
[----:B--2---:R-:W-:Y:S05]  /*8bb0*/  @!P0 BRA `(.L_x_149) ;  /* 0xfffffffc00f08947 */ /* 0x004fea000383ffff */
[----:B------:R-:W-:Y:S05]  /*8bc0*/  BRA `(.L_x_150) ;  /* 0xffffffa400607947 */ /* 0x000fea000383ffff */
.L_x_46:
[----:B------:R-:W-:-:S07]  /*8bd0*/  MOV R0, UR5 ;  /* 0x0000000500007c02 */ /* 0x000fce0008000f00 */
.L_x_151:
[----:B-1----:R1:W2:Y:S02]  /*8be0*/  SYNCS.PHASECHK.TRANS64.TRYWAIT P0, [R0+URZ], R3 ;  /* 0x00000003000075a7 */ /* 0x0022a400080011ff */
[----:B--2---:R-:W-:Y:S05]  /*8bf0*/  @!P0 NANOSLEEP.SYNCS 0x989680 ;  /* 0x009896800000895d */ /* 0x004fea0003900000 */
[----:B------:R-:W2:Y:S02]  /*8c00*/  @!P0 SYNCS.PHASECHK.TRANS64 P0, [R0+URZ], R3 ;  /* 0x00000003000085a7 */ /* 0x000ea400080010ff */
[----:B--2---:R-:W-:Y:S05]  /*8c10*/  @!P0 BRA `(.L_x_151) ;  /* 0xfffffffc00f08947 */ /* 0x004fea000383ffff */
[----:B------:R-:W-:Y:S05]  /*8c20*/  BRA `(.L_x_152) ;  /* 0xffffffa4006c7947 */ /* 0x000fea000383ffff */
.L_x_47:
[----:B------:R-:W-:-:S07]  /*8c30*/  MOV R0, UR5 ;  /* 0x0000000500007c02 */ /* 0x000fce0008000f00 */
.L_x_153:
[----:B-1----:R1:W2:Y:S02]  /*8c40*/  SYNCS.PHASECHK.TRANS64.TRYWAIT P0, [R0+URZ], R3 ;  /* 0x00000003000075a7 */ /* 0x0022a400080011ff */
[----:B--2---:R-:W-:Y:S05]  /*8c50*/  @!P0 NANOSLEEP.SYNCS 0x989680 ;  /* 0x009896800000895d */ /* 0x004fea0003900000 */
[----:B------:R-:W2:Y:S02]  /*8c60*/  @!P0 SYNCS.PHASECHK.TRANS64 P0, [R0+URZ], R3 ;  /* 0x00000003000085a7 */ /* 0x000ea400080010ff */
[----:B--2---:R-:W-:Y:S05]  /*8c70*/  @!P0 BRA `(.L_x_153) ;  /* 0xfffffffc00f08947 */ /* 0x004fea000383ffff */
[----:B------:R-:W-:Y:S05]  /*8c80*/  BRA `(.L_x_154) ;  /* 0xffffffa400787947 */ /* 0x000fea000383ffff */
.L_x_48:
[----:B------:R-:W-:-:S07]  /*8c90*/  MOV R0, UR5 ;  /* 0x0000000500007c02 */ /* 0x000fce0008000f00 */
.L_x_155:
[----:B-1----:R1:W2:Y:S02]  /*8ca0*/  SYNCS.PHASECHK.TRANS64.TRYWAIT P0, [R0+URZ], R3 ;  /* 0x00000003000075a7 */ /* 0x0022a400080011ff */
[----:B--2---:R-:W-:Y:S05]  /*8cb0*/  @!P0 NANOSLEEP.SYNCS 0x989680 ;  /* 0x009896800000895d */ /* 0x004fea0003900000 */
[----:B------:R-:W2:Y:S02]  /*8cc0*/  @!P0 SYNCS.PHASECHK.TRANS64 P0, [R0+URZ], R3 ;  /* 0x00000003000085a7 */ /* 0x000ea400080010ff */
[----:B--2---:R-:W-:Y:S05]  /*8cd0*/  @!P0 BRA `(.L_x_155) ;  /* 0xfffffffc00f08947 */ /* 0x004fea000383ffff */
[----:B------:R-:W-:Y:S05]  /*8ce0*/  BRA `(.L_x_156) ;  /* 0xffffffa400847947 */ /* 0x000fea000383ffff */
.L_x_49:
[----:B------:R-:W-:-:S07]  /*8cf0*/  MOV R0, UR5 ;  /* 0x0000000500007c02 */ /* 0x000fce0008000f00 */
.L_x_157:
[----:B-1----:R1:W2:Y:S02]  /*8d00*/  SYNCS.PHASECHK.TRANS64.TRYWAIT P0, [R0+URZ], R3 ;  /* 0x00000003000075a7 */ /* 0x0022a400080011ff */
[----:B--2---:R-:W-:Y:S05]  /*8d10*/  @!P0 NANOSLEEP.SYNCS 0x989680 ;  /* 0x009896800000895d */ /* 0x004fea0003900000 */
[----:B------:R-:W2:Y:S02]  /*8d20*/  @!P0 SYNCS.PHASECHK.TRANS64 P0, [R0+URZ], R3 ;  /* 0x00000003000085a7 */ /* 0x000ea400080010ff */
[----:B--2---:R-:W-:Y:S05]  /*8d30*/  @!P0 BRA `(.L_x_157) ;  /* 0xfffffffc00f08947 */ /* 0x004fea000383ffff */
[----:B------:R-:W-:Y:S05]  /*8d40*/  BRA `(.L_x_158) ;  /* 0xffffffa400907947 */ /* 0x000fea000383ffff */
.L_x_50:
[----:B------:R-:W-:-:S07]  /*8d50*/  MOV R0, UR5 ;  /* 0x0000000500007c02 */ /* 0x000fce0008000f00 */
.L_x_159:
[----:B-1----:R1:W2:Y:S02]  /*8d60*/  SYNCS.PHASECHK.TRANS64.TRYWAIT P0, [R0+URZ], R3 ;  /* 0x00000003000075a7 */ /* 0x0022a400080011ff */
[----:B--2---:R-:W-:Y:S05]  /*8d70*/  @!P0 NANOSLEEP.SYNCS 0x989680 ;  /* 0x009896800000895d */ /* 0x004fea0003900000 */
[----:B------:R-:W2:Y:S02]  /*8d80*/  @!P0 SYNCS.PHASECHK.TRANS64 P0, [R0+URZ], R3 ;  /* 0x00000003000085a7 */ /* 0x000ea400080010ff */
[----:B--2---:R-:W-:Y:S05]  /*8d90*/  @!P0 BRA `(.L_x_159) ;  /* 0xfffffffc00f08947 */ /* 0x004fea000383ffff */
[----:B------:R-:W-:Y:S05]  /*8da0*/  BRA `(.L_x_160) ;  /* 0xffffffa4009c7947 */ /* 0x000fea000383ffff */
.L_x_51:
[----:B------:R-:W-:-:S07]  /*8db0*/  MOV R0, UR5 ;  /* 0x0000000500007c02 */ /* 0x000fce0008000f00 */
.L_x_161:
[----:B-1----:R1:W2:Y:S02]  /*8dc0*/  SYNCS.PHASECHK.TRANS64.TRYWAIT P0, [R0+URZ], R3 ;  /* 0x00000003000075a7 */ /* 0x0022a400080011ff */
[----:B--2---:R-:W-:Y:S05]  /*8dd0*/  @!P0 NANOSLEEP.SYNCS 0x989680 ;  /* 0x009896800000895d */ /* 0x004fea0003900000 */
[----:B------:R-:W2:Y:S02]  /*8de0*/  @!P0 SYNCS.PHASECHK.TRANS64 P0, [R0+URZ], R3 ;  /* 0x00000003000085a7 */ /* 0x000ea400080010ff */
[----:B--2---:R-:W-:Y:S05]  /*8df0*/  @!P0 BRA `(.L_x_161) ;  /* 0xfffffffc00f08947 */ /* 0x004fea000383ffff */
[----:B------:R-:W-:Y:S05]  /*8e00*/  BRA `(.L_x_162) ;  /* 0xffffffa400a87947 */ /* 0x000fea000383ffff */
.L_x_52:
[----:B------:R-:W-:-:S07]  /*8e10*/  MOV R0, UR5 ;  /* 0x0000000500007c02 */ /* 0x000fce0008000f00 */
.L_x_163:
[----:B-1----:R1:W2:Y:S02]  /*8e20*/  SYNCS.PHASECHK.TRANS64.TRYWAIT P0, [R0+URZ], R3 ;  /* 0x00000003000075a7 */ /* 0x0022a400080011ff */
[----:B--2---:R-:W-:Y:S05]  /*8e30*/  @!P0 NANOSLEEP.SYNCS 0x989680 ;  /* 0x009896800000895d */ /* 0x004fea0003900000 */
[----:B------:R-:W2:Y:S02]  /*8e40*/  @!P0 SYNCS.PHASECHK.TRANS64 P0, [R0+URZ], R3 ;  /* 0x00000003000085a7 */ /* 0x000ea400080010ff */
[----:B--2---:R-:W-:Y:S05]  /*8e50*/  @!P0 BRA `(.L_x_163) ;  /* 0xfffffffc00f08947 */ /* 0x004fea000383ffff */
[----:B------:R-:W-:Y:S05]  /*8e60*/  BRA `(.L_x_164) ;  /* 0xffffffa400b47947 */ /* 0x000fea000383ffff */
.L_x_53:
[----:B------:R-:W-:-:S07]  /*8e70*/  MOV R0, UR5 ;  /* 0x0000000500007c02 */ /* 0x000fce0008000f00 */
.L_x_165:
[----:B-1----:R1:W2:Y:S02]  /*8e80*/  SYNCS.PHASECHK.TRANS64.TRYWAIT P0, [R0+URZ], R3 ;  /* 0x00000003000075a7 */ /* 0x0022a400080011ff */
[----:B--2---:R-:W-:Y:S05]  /*8e90*/  @!P0 NANOSLEEP.SYNCS 0x989680 ;  /* 0x009896800000895d */ /* 0x004fea0003900000 */
[----:B------:R-:W2:Y:S02]  /*8ea0*/  @!P0 SYNCS.PHASECHK.TRANS64 P0, [R0+URZ], R3 ;  /* 0x00000003000085a7 */ /* 0x000ea400080010ff */
[----:B--2---:R-:W-:Y:S05]  /*8eb0*/  @!P0 BRA `(.L_x_165) ;  /* 0xfffffffc00f08947 */ /* 0x004fea000383ffff */
[----:B------:R-:W-:Y:S05]  /*8ec0*/  BRA `(.L_x_166) ;  /* 0xffffffa400c07947 */ /* 0x000fea000383ffff */
.L_x_54:
[----:B------:R-:W-:-:S07]  /*8ed0*/  MOV R0, UR5 ;  /* 0x0000000500007c02 */ /* 0x000fce0008000f00 */
.L_x_167:
[----:B-1----:R1:W2:Y:S02]  /*8ee0*/  SYNCS.PHASECHK.TRANS64.TRYWAIT P0, [R0+URZ], R3 ;  /* 0x00000003000075a7 */ /* 0x0022a400080011ff */
[----:B--2---:R-:W-:Y:S05]  /*8ef0*/  @!P0 NANOSLEEP.SYNCS 0x989680 ;  /* 0x009896800000895d */ /* 0x004fea0003900000 */
[----:B------:R-:W2:Y:S02]  /*8f00*/  @!P0 SYNCS.PHASECHK.TRANS64 P0, [R0+URZ], R3 ;  /* 0x00000003000085a7 */ /* 0x000ea400080010ff */
[----:B--2---:R-:W-:Y:S05]  /*8f10*/  @!P0 BRA `(.L_x_167) ;  /* 0xfffffffc00f08947 */ /* 0x004fea000383ffff */
[----:B------:R-:W-:Y:S05]  /*8f20*/  BRA `(.L_x_168) ;  /* 0xffffffa400cc7947 */ /* 0x000fea000383ffff */
.L_x_55:
[----:B------:R-:W-:-:S07]  /*8f30*/  MOV R0, UR5 ;  /* 0x0000000500007c02 */ /* 0x000fce0008000f00 */
.L_x_169:
[----:B-1----:R1:W2:Y:S02]  /*8f40*/  SYNCS.PHASECHK.TRANS64.TRYWAIT P0, [R0+URZ], R3 ;  /* 0x00000003000075a7 */ /* 0x0022a400080011ff */
[----:B--2---:R-:W-:Y:S05]  /*8f50*/  @!P0 NANOSLEEP.SYNCS 0x989680 ;  /* 0x009896800000895d */ /* 0x004fea0003900000 */
[----:B------:R-:W2:Y:S02]  /*8f60*/  @!P0 SYNCS.PHASECHK.TRANS64 P0, [R0+URZ], R3 ;  /* 0x00000003000085a7 */ /* 0x000ea400080010ff */
[----:B--2---:R-:W-:Y:S05]  /*8f70*/  @!P0 BRA `(.L_x_169) ;  /* 0xfffffffc00f08947 */ /* 0x004fea000383ffff */
[----:B------:R-:W-:Y:S05]  /*8f80*/  BRA `(.L_x_170) ;  /* 0xffffffa400d87947 */ /* 0x000fea000383ffff */
.L_x_56:
[----:B------:R-:W-:-:S07]  /*8f90*/  MOV R0, UR5 ;  /* 0x0000000500007c02 */ /* 0x000fce0008000f00 */
.L_x_171:
[----:B-1----:R1:W2:Y:S02]  /*8fa0*/  SYNCS.PHASECHK.TRANS64.TRYWAIT P0, [R0+URZ], R3 ;  /* 0x00000003000075a7 */ /* 0x0022a400080011ff */
[----:B--2---:R-:W-:Y:S05]  /*8fb0*/  @!P0 NANOSLEEP.SYNCS 0x989680 ;  /* 0x009896800000895d */ /* 0x004fea0003900000 */
[----:B------:R-:W2:Y:S02]  /*8fc0*/  @!P0 SYNCS.PHASECHK.TRANS64 P0, [R0+URZ], R3 ;  /* 0x00000003000085a7 */ /* 0x000ea400080010ff */
[----:B--2---:R-:W-:Y:S05]  /*8fd0*/  @!P0 BRA `(.L_x_171) ;  /* 0xfffffffc00f08947 */ /* 0x004fea000383ffff */
[----:B------:R-:W-:Y:S05]  /*8fe0*/  BRA `(.L_x_172) ;  /* 0xffffffa400e47947 */ /* 0x000fea000383ffff */
.L_x_57:
[----:B------:R-:W-:-:S07]  /*8ff0*/  MOV R0, UR5 ;  /* 0x0000000500007c02 */ /* 0x000fce0008000f00 */
.L_x_173:
[----:B-1----:R1:W2:Y:S02]  /*9000*/  SYNCS.PHASECHK.TRANS64.TRYWAIT P0, [R0+URZ], R3 ;  /* 0x00000003000075a7 */ /* 0x0022a400080011ff */
[----:B--2---:R-:W-:Y:S05]  /*9010*/  @!P0 NANOSLEEP.SYNCS 0x989680 ;  /* 0x009896800000895d */ /* 0x004fea0003900000 */
[----:B------:R-:W2:Y:S02]  /*9020*/  @!P0 SYNCS.PHASECHK.TRANS64 P0, [R0+URZ], R3 ;  /* 0x00000003000085a7 */ /* 0x000ea400080010ff */
[----:B--2---:R-:W-:Y:S05]  /*9030*/  @!P0 BRA `(.L_x_173) ;  /* 0xfffffffc00f08947 */ /* 0x004fea000383ffff */
[----:B------:R-:W-:Y:S05]  /*9040*/  BRA `(.L_x_174) ;  /* 0xffffffa400f07947 */ /* 0x000fea000383ffff */
.L_x_58:
[----:B------:R-:W-:-:S07]  /*9050*/  MOV R0, UR5 ;  /* 0x0000000500007c02 */ /* 0x000fce0008000f00 */
.L_x_175:
[----:B-1----:R1:W2:Y:S02]  /*9060*/  SYNCS.PHASECHK.TRANS64.TRYWAIT P0, [R0+URZ], R3 ;  /* 0x00000003000075a7 */ /* 0x0022a400080011ff */
[----:B--2---:R-:W-:Y:S05]  /*9070*/  @!P0 NANOSLEEP.SYNCS 0x989680 ;  /* 0x009896800000895d */ /* 0x004fea0003900000 */
[----:B------:R-:W2:Y:S02]  /*9080*/  @!P0 SYNCS.PHASECHK.TRANS64 P0, [R0+URZ], R3 ;  /* 0x00000003000085a7 */ /* 0x000ea400080010ff */
[----:B--2---:R-:W-:Y:S05]  /*9090*/  @!P0 BRA `(.L_x_175) ;  /* 0xfffffffc00f08947 */ /* 0x004fea000383ffff */
[----:B------:R-:W-:Y:S05]  /*90a0*/  BRA `(.L_x_176) ;  /* 0xffffffa400fc7947 */ /* 0x000fea000383ffff */
.L_x_59:
[----:B------:R-:W-:-:S07]  /*90b0*/  MOV R0, UR5 ;  /* 0x0000000500007c02 */ /* 0x000fce0008000f00 */
.L_x_177:
[----:B-1----:R1:W2:Y:S02]  /*90c0*/  SYNCS.PHASECHK.TRANS64.TRYWAIT P0, [R0+URZ], R3 ;  /* 0x00000003000075a7 */ /* 0x0022a400080011ff */
[----:B--2---:R-:W-:Y:S05]  /*90d0*/  @!P0 NANOSLEEP.SYNCS 0x989680 ;  /* 0x009896800000895d */ /* 0x004fea0003900000 */
[----:B------:R-:W2:Y:S02]  /*90e0*/  @!P0 SYNCS.PHASECHK.TRANS64 P0, [R0+URZ], R3 ;  /* 0x00000003000085a7 */ /* 0x000ea400080010ff */
[----:B--2---:R-:W-:Y:S05]  /*90f0*/  @!P0 BRA `(.L_x_177) ;  /* 0xfffffffc00f08947 */ /* 0x004fea000383ffff */
[----:B------:R-:W-:Y:S05]  /*9100*/  BRA `(.L_x_178) ;  /* 0xffffffa800087947 */ /* 0x000fea000383ffff */
.L_x_60:
[----:B------:R-:W-:-:S07]  /*9110*/  MOV R0, UR5 ;  /* 0x0000000500007c02 */ /* 0x000fce0008000f00 */
.L_x_179:
[----:B-1----:R1:W2:Y:S02]  /*9120*/  SYNCS.PHASECHK.TRANS64.TRYWAIT P0, [R0+URZ], R3 ;  /* 0x00000003000075a7 */ /* 0x0022a400080011ff */
[----:B--2---:R-:W-:Y:S05]  /*9130*/  @!P0 NANOSLEEP.SYNCS 0x989680 ;  /* 0x009896800000895d */ /* 0x004fea0003900000 */
[----:B------:R-:W2:Y:S02]  /*9140*/  @!P0 SYNCS.PHASECHK.TRANS64 P0, [R0+URZ], R3 ;  /* 0x00000003000085a7 */ /* 0x000ea400080010ff */
[----:B--2---:R-:W-:Y:S05]  /*9150*/  @!P0 BRA `(.L_x_179) ;  /* 0xfffffffc00f08947 */ /* 0x004fea000383ffff */
[----:B------:R-:W-:Y:S05]  /*9160*/  BRA `(.L_x_180) ;  /* 0xffffffa800147947 */ /* 0x000fea000383ffff */
.L_x_61:
[----:B------:R-:W-:-:S07]  /*9170*/  MOV R0, UR5 ;  /* 0x0000000500007c02 */ /* 0x000fce0008000f00 */
.L_x_181:
[----:B-1----:R1:W2:Y:S02]  /*9180*/  SYNCS.PHASECHK.TRANS64.TRYWAIT P0, [R0+URZ], R3 ;  /* 0x00000003000075a7 */ /* 0x0022a400080011ff */
[----:B--2---:R-:W-:Y:S05]  /*9190*/  @!P0 NANOSLEEP.SYNCS 0x989680 ;  /* 0x009896800000895d */ /* 0x004fea0003900000 */
[----:B------:R-:W2:Y:S02]  /*91a0*/  @!P0 SYNCS.PHASECHK.TRANS64 P0, [R0+URZ], R3 ;  /* 0x00000003000085a7 */ /* 0x000ea400080010ff */
[----:B--2---:R-:W-:Y:S05]  /*91b0*/  @!P0 BRA `(.L_x_181) ;  /* 0xfffffffc00f08947 */ /* 0x004fea000383ffff */
[----:B------:R-:W-:Y:S05]  /*91c0*/  BRA `(.L_x_182) ;  /* 0xffffffa800207947 */ /* 0x000fea000383ffff */
.L_x_62:
[----:B------:R-:W-:-:S07]  /*91d0*/  MOV R0, UR5 ;  /* 0x0000000500007c02 */ /* 0x000fce0008000f00 */
.L_x_183:
[----:B-1----:R1:W2:Y:S02]  /*91e0*/  SYNCS.PHASECHK.TRANS64.TRYWAIT P0, [R0+URZ], R3 ;  /* 0x00000003000075a7 */ /* 0x0022a400080011ff */
[----:B--2---:R-:W-:Y:S05]  /*91f0*/  @!P0 NANOSLEEP.SYNCS 0x989680 ;  /* 0x009896800000895d */ /* 0x004fea0003900000 */
[----:B------:R-:W2:Y:S02]  /*9200*/  @!P0 SYNCS.PHASECHK.TRANS64 P0, [R0+URZ], R3 ;  /* 0x00000003000085a7 */ /* 0x000ea400080010ff */
[----:B--2---:R-:W-:Y:S05]  /*9210*/  @!P0 BRA `(.L_x_183) ;  /* 0xfffffffc00f08947 */ /* 0x004fea000383ffff */
[----:B------:R-:W-:Y:S05]  /*9220*/  BRA `(.L_x_184) ;  /* 0xffffffa8002c7947 */ /* 0x000fea000383ffff */
.L_x_63:
[----:B------:R-:W-:-:S07]  /*9230*/  MOV R0, UR5 ;  /* 0x0000000500007c02 */ /* 0x000fce0008000f00 */
.L_x_185:
[----:B-1----:R1:W2:Y:S02]  /*9240*/  SYNCS.PHASECHK.TRANS64.TRYWAIT P0, [R0+URZ], R3 ;  /* 0x00000003000075a7 */ /* 0x0022a400080011ff */
[----:B--2---:R-:W-:Y:S05]  /*9250*/  @!P0 NANOSLEEP.SYNCS 0x989680 ;  /* 0x009896800000895d */ /* 0x004fea0003900000 */
[----:B------:R-:W2:Y:S02]  /*9260*/  @!P0 SYNCS.PHASECHK.TRANS64 P0, [R0+URZ], R3 ;  /* 0x00000003000085a7 */ /* 0x000ea400080010ff */
[----:B--2---:R-:W-:Y:S05]  /*9270*/  @!P0 BRA `(.L_x_185) ;  /* 0xfffffffc00f08947 */ /* 0x004fea000383ffff */
[----:B------:R-:W-:Y:S05]  /*9280*/  BRA `(.L_x_186) ;  /* 0xffffffa800387947 */ /* 0x000fea000383ffff */
.L_x_64:
[----:B------:R-:W-:-:S07]  /*9290*/  MOV R0, UR5 ;  /* 0x0000000500007c02 */ /* 0x000fce0008000f00 */
.L_x_187:
[----:B-1----:R1:W2:Y:S02]  /*92a0*/  SYNCS.PHASECHK.TRANS64.TRYWAIT P0, [R0+URZ], R3 ;  /* 0x00000003000075a7 */ /* 0x0022a400080011ff */
[----:B--2---:R-:W-:Y:S05]  /*92b0*/  @!P0 NANOSLEEP.SYNCS 0x989680 ;  /* 0x009896800000895d */ /* 0x004fea0003900000 */
[----:B------:R-:W2:Y:S02]  /*92c0*/  @!P0 SYNCS.PHASECHK.TRANS64 P0, [R0+URZ], R3 ;  /* 0x00000003000085a7 */ /* 0x000ea400080010ff */
[----:B--2---:R-:W-:Y:S05]  /*92d0*/  @!P0 BRA `(.L_x_187) ;  /* 0xfffffffc00f08947 */ /* 0x004fea000383ffff */
[----:B------:R-:W-:Y:S05]  /*92e0*/  BRA `(.L_x_188) ;  /* 0xffffffa800447947 */ /* 0x000fea000383ffff */
.L_x_65:
[----:B------:R-:W-:-:S07]  /*92f0*/  MOV R0, UR5 ;  /* 0x0000000500007c02 */ /* 0x000fce0008000f00 */
.L_x_189:
[----:B-1----:R1:W2:Y:S02]  /*9300*/  SYNCS.PHASECHK.TRANS64.TRYWAIT P0, [R0+URZ], R3 ;  /* 0x00000003000075a7 */ /* 0x0022a400080011ff */
[----:B--2---:R-:W-:Y:S05]  /*9310*/  @!P0 NANOSLEEP.SYNCS 0x989680 ;  /* 0x009896800000895d */ /* 0x004fea0003900000 */
[----:B------:R-:W2:Y:S02]  /*9320*/  @!P0 SYNCS.PHASECHK.TRANS64 P0, [R0+URZ], R3 ;  /* 0x00000003000085a7 */ /* 0x000ea400080010ff */
[----:B--2---:R-:W-:Y:S05]  /*9330*/  @!P0 BRA `(.L_x_189) ;  /* 0xfffffffc00f08947 */ /* 0x004fea000383ffff */
[----:B------:R-:W-:Y:S05]  /*9340*/  BRA `(.L_x_190) ;  /* 0xffffffa800507947 */ /* 0x000fea000383ffff */
.L_x_68:
[----:B------:R-:W-:-:S07]  /*9350*/  MOV R4, UR4 ;  /* 0x0000000400047c02 */ /* 0x000fce0008000f00 */
.L_x_191:
[----:B--2---:R2:W3:Y:S02]  /*9360*/  SYNCS.PHASECHK.TRANS64.TRYWAIT P1, [R4+URZ+0x1e8], R6 ;  /* 0x0001e806040075a7 */ /* 0x0044e400080211ff */
[----:B---3--:R-:W-:Y:S05]  /*9370*/  @!P1 NANOSLEEP.SYNCS 0x989680 ;  /* 0x009896800000995d */ /* 0x008fea0003900000 */
[----:B------:R-:W3:Y:S02]  /*9380*/  @!P1 SYNCS.PHASECHK.TRANS64 P1, [R4+URZ+0x1e8], R6 ;  /* 0x0001e806040095a7 */ /* 0x000ee400080210ff */
[----:B---3--:R-:W-:Y:S05]  /*9390*/  @!P1 BRA `(.L_x_191) ;  /* 0xfffffffc00f09947 */ /* 0x008fea000383ffff */
[----:B------:R-:W-:Y:S05]  /*93a0*/  BRA `(.L_x_192) ;  /* 0xffffffa800bc7947 */ /* 0x000fea000383ffff */
.L_x_69:
[----:B--2---:R-:W-:-:S07]  /*93b0*/  MOV R4, UR4 ;  /* 0x0000000400047c02 */ /* 0x004fce0008000f00 */
.L_x_193:
[----:B--2---:R2:W3:Y:S02]  /*93c0*/  SYNCS.PHASECHK.TRANS64.TRYWAIT P1, [R4+URZ+0x1e0], R5 ;  /* 0x0001e005040075a7 */ /* 0x0044e400080211ff */
[----:B---3--:R-:W-:Y:S05]  /*93d0*/  @!P1 NANOSLEEP.SYNCS 0x989680 ;  /* 0x009896800000995d */ /* 0x008fea0003900000 */
[----:B------:R-:W3:Y:S02]  /*93e0*/  @!P1 SYNCS.PHASECHK.TRANS64 P1, [R4+URZ+0x1e0], R5 ;  /* 0x0001e005040095a7 */ /* 0x000ee400080210ff */
[----:B---3--:R-:W-:Y:S05]  /*93f0*/  @!P1 BRA `(.L_x_193) ;  /* 0xfffffffc00f09947 */ /* 0x008fea000383ffff */
[----:B------:R-:W-:Y:S05]  /*9400*/  BRA `(.L_x_194) ;  /* 0xffffffa800c47947 */ /* 0x000fea000383ffff */
.L_x_77:
[----:B------:R-:W-:-:S07]  /*9410*/  MOV R0, UR18 ;  /* 0x0000001200007c02 */ /* 0x000fce0008000f00 */
.L_x_195:
[----:B-1----:R1:W2:Y:S02]  /*9420*/  SYNCS.PHASECHK.TRANS64.TRYWAIT P0, [R0+URZ+0x1e0], R4 ;  /* 0x0001e004000075a7 */ /* 0x0022a400080011ff */
[----:B--2---:R-:W-:Y:S05]  /*9430*/  @!P0 NANOSLEEP.SYNCS 0x989680 ;  /* 0x009896800000895d */ /* 0x004fea0003900000 */
[----:B------:R-:W2:Y:S02]  /*9440*/  @!P0 SYNCS.PHASECHK.TRANS64 P0, [R0+URZ+0x1e0], R4 ;  /* 0x0001e004000085a7 */ /* 0x000ea400080010ff */
[----:B--2---:R-:W-:Y:S05]  /*9450*/  @!P0 BRA `(.L_x_195) ;  /* 0xfffffffc00f08947 */ /* 0x004fea000383ffff */
[----:B------:R-:W-:Y:S05]  /*9460*/  BRA `(.L_x_196) ;  /* 0xffffffb000487947 */ /* 0x000fea000383ffff */
.L_x_78:
[----:B------:R-:W-:-:S07]  /*9470*/  MOV R4, UR23 ;  /* 0x0000001700047c02 */ /* 0x000fce0008000f00 */
.L_x_197:
[----:B-1----:R1:W2:Y:S02]  /*9480*/  SYNCS.PHASECHK.TRANS64.TRYWAIT P0, [R4+URZ+0x200], R0 ;  /* 0x00020000040075a7 */ /* 0x0022a400080011ff */
[----:B--2---:R-:W-:Y:S05]  /*9490*/  @!P0 NANOSLEEP.SYNCS 0x989680 ;  /* 0x009896800000895d */ /* 0x004fea0003900000 */
[----:B------:R-:W2:Y:S02]  /*94a0*/  @!P0 SYNCS.PHASECHK.TRANS64 P0, [R4+URZ+0x200], R0 ;  /* 0x00020000040085a7 */ /* 0x000ea400080010ff */
[----:B--2---:R-:W-:Y:S05]  /*94b0*/  @!P0 BRA `(.L_x_197) ;  /* 0xfffffffc00f08947 */ /* 0x004fea000383ffff */
[----:B------:R-:W-:Y:S05]  /*94c0*/  BRA `(.L_x_198) ;  /* 0xffffffb000647947 */ /* 0x000fea000383ffff */
.L_x_81:
[----:B-1----:R-:W-:Y:S07]  /*94d0*/  MOV R0, UR16 ;  /* 0x0000001000007c02 */ /* 0x002fee0008000f00 */
.L_x_199:
[----:B-1----:R1:W2:Y:S02]  /*94e0*/  SYNCS.PHASECHK.TRANS64.TRYWAIT P0, [R0+URZ], R5 ;  /* 0x00000005000075a7 */ /* 0x0022a400080011ff */
[----:B--2---:R-:W-:Y:S05]  /*94f0*/  @!P0 NANOSLEEP.SYNCS 0x989680 ;  /* 0x009896800000895d */ /* 0x004fea0003900000 */
[----:B------:R-:W2:Y:S02]  /*9500*/  @!P0 SYNCS.PHASECHK.TRANS64 P0, [R0+URZ], R5 ;  /* 0x00000005000085a7 */ /* 0x000ea400080010ff */
[----:B--2---:R-:W-:Y:S05]  /*9510*/  @!P0 BRA `(.L_x_199) ;  /* 0xfffffffc00f08947 */ /* 0x004fea000383ffff */
[----:B------:R-:W-:Y:S05]  /*9520*/  BRA `(.L_x_80) ;  /* 0xffffffb000887947 */ /* 0x000fea000383ffff */
.L_x_84:
[----:B------:R-:W-:-:S07]  /*9530*/  MOV R0, UR4 ;  /* 0x0000000400007c02 */ /* 0x000fce0008000f00 */
.L_x_200:
[----:B-1----:R1:W3:Y:S02]  /*9540*/  SYNCS.PHASECHK.TRANS64.TRYWAIT P0, [R0+URZ], R3 ;  /* 0x00000003000075a7 */ /* 0x0022e400080011ff */
[----:B---3--:R-:W-:Y:S05]  /*9550*/  @!P0 NANOSLEEP.SYNCS 0x989680 ;  /* 0x009896800000895d */ /* 0x008fea0003900000 */
[----:B------:R-:W3:Y:S02]  /*9560*/  @!P0 SYNCS.PHASECHK.TRANS64 P0, [R0+URZ], R3 ;  /* 0x00000003000085a7 */ /* 0x000ee400080010ff */
[----:B---3--:R-:W-:Y:S05]  /*9570*/  @!P0 BRA `(.L_x_200) ;  /* 0xfffffffc00f08947 */ /* 0x008fea000383ffff */
[----:B------:R-:W-:Y:S05]  /*9580*/  BRA `(.L_x_201) ;  /* 0xffffffb400547947 */ /* 0x000fea000383ffff */
.L_x_85:
[----:B------:R-:W-:-:S07]  /*9590*/  MOV R0, UR4 ;  /* 0x0000000400007c02 */ /* 0x000fce0008000f00 */
.L_x_202:
[----:B-1----:R1:W2:Y:S02]  /*95a0*/  SYNCS.PHASECHK.TRANS64.TRYWAIT P0, [R0+URZ], R3 ;  /* 0x00000003000075a7 */ /* 0x0022a400080011ff */
[----:B--2---:R-:W-:Y:S05]  /*95b0*/  @!P0 NANOSLEEP.SYNCS 0x989680 ;  /* 0x009896800000895d */ /* 0x004fea0003900000 */
[----:B------:R-:W2:Y:S02]  /*95c0*/  @!P0 SYNCS.PHASECHK.TRANS64 P0, [R0+URZ], R3 ;  /* 0x00000003000085a7 */ /* 0x000ea400080010ff */
[----:B--2---:R-:W-:Y:S05]  /*95d0*/  @!P0 BRA `(.L_x_202) ;  /* 0xfffffffc00f08947 */ /* 0x004fea000383ffff */
[----:B------:R-:W-:Y:S05]  /*95e0*/  BRA `(.L_x_203) ;  /* 0xffffffb400607947 */ /* 0x000fea000383ffff */
.L_x_90:
[----:B------:R-:W-:Y:S07]  /*95f0*/  MOV R0, UR24 ;  /* 0x0000001800007c02 */ /* 0x000fee0008000f00 */
.L_x_204:
[----:B---3--:R3:W4:Y:S02]  /*9600*/  SYNCS.PHASECHK.TRANS64.TRYWAIT P0, [R0+URZ+0x1e0], R2 ;  /* 0x0001e002000075a7 */ /* 0x00872400080011ff */
[----:B----4-:R-:W-:Y:S05]  /*9610*/  @!P0 NANOSLEEP.SYNCS 0x989680 ;  /* 0x009896800000895d */ /* 0x010fea0003900000 */
[----:B------:R-:W4:Y:S02]  /*9620*/  @!P0 SYNCS.PHASECHK.TRANS64 P0, [R0+URZ+0x1e0], R2 ;  /* 0x0001e002000085a7 */ /* 0x000f2400080010ff */
[----:B----4-:R-:W-:Y:S05]  /*9630*/  @!P0 BRA `(.L_x_204) ;  /* 0xfffffffc00f08947 */ /* 0x010fea000383ffff */
[----:B------:R-:W-:Y:S05]  /*9640*/  BRA `(.L_x_205) ;  /* 0xffffffb8009c7947 */ /* 0x000fea000383ffff */
.L_x_93:
[----:B------:R-:W-:Y:S07]  /*9650*/  MOV R0, UR24 ;  /* 0x0000001800007c02 */ /* 0x000fee0008000f00 */
.L_x_206:
[----:B-1----:R1:W3:Y:S02]  /*9660*/  SYNCS.PHASECHK.TRANS64.TRYWAIT P2, [R0+URZ+0x1d8], R2 ;  /* 0x0001d802000075a7 */ /* 0x0022e400080411ff */
[----:B---3--:R-:W-:Y:S05]  /*9670*/  @!P2 NANOSLEEP.SYNCS 0x989680 ;  /* 0x009896800000a95d */ /* 0x008fea0003900000 */
[----:B------:R-:W3:Y:S02]  /*9680*/  @!P2 SYNCS.PHASECHK.TRANS64 P2, [R0+URZ+0x1d8], R2 ;  /* 0x0001d8020000a5a7 */ /* 0x000ee400080410ff */
[----:B---3--:R-:W-:Y:S05]  /*9690*/  @!P2 BRA `(.L_x_206) ;  /* 0xfffffffc00f0a947 */ /* 0x008fea000383ffff */
[----:B------:R-:W-:Y:S05]  /*96a0*/  BRA `(.L_x_92) ;  /* 0xffffffbc00fc7947 */ /* 0x000fea000383ffff */
.L_x_96:
[----:B------:R-:W-:Y:S07]  /*96b0*/  MOV R2, UR7 ;  /* 0x0000000700027c02 */ /* 0x000fee0008000f00 */
.L_x_207:
[----:B-1----:R1:W3:Y:S02]  /*96c0*/  SYNCS.PHASECHK.TRANS64.TRYWAIT P1, [R2+URZ+0x1b8], R8 ;  /* 0x0001b808020075a7 */ /* 0x0022e400080211ff */
[----:B---3--:R-:W-:Y:S05]  /*96d0*/  @!P1 NANOSLEEP.SYNCS 0x989680 ;  /* 0x009896800000995d */ /* 0x008fea0003900000 */
[----:B------:R-:W3:Y:S02]  /*96e0*/  @!P1 SYNCS.PHASECHK.TRANS64 P1, [R2+URZ+0x1b8], R8 ;  /* 0x0001b808020095a7 */ /* 0x000ee400080210ff */
[----:B---3--:R-:W-:Y:S05]  /*96f0*/  @!P1 BRA `(.L_x_207) ;  /* 0xfffffffc00f09947 */ /* 0x008fea000383ffff */
[----:B------:R-:W-:Y:S05]  /*9700*/  BRA `(.L_x_208) ;  /* 0xffffffc000b87947 */ /* 0x000fea000383ffff */
.L_x_97:
[----:B------:R-:W-:Y:S07]  /*9710*/  MOV R0, UR4 ;  /* 0x0000000400007c02 */ /* 0x000fee0008000f00 */
.L_x_209:
[----:B-1----:R1:W3:Y:S02]  /*9720*/  SYNCS.PHASECHK.TRANS64.TRYWAIT P0, [R0+URZ+0x1b8], R2 ;  /* 0x0001b802000075a7 */ /* 0x0022e400080011ff */
[----:B---3--:R-:W-:Y:S05]  /*9730*/  @!P0 NANOSLEEP.SYNCS 0x989680 ;  /* 0x009896800000895d */ /* 0x008fea0003900000 */
[----:B------:R-:W3:Y:S02]  /*9740*/  @!P0 SYNCS.PHASECHK.TRANS64 P0, [R0+URZ+0x1b8], R2 ;  /* 0x0001b802000085a7 */ /* 0x000ee400080010ff */
[----:B---3--:R-:W-:Y:S05]  /*9750*/  @!P0 BRA `(.L_x_209) ;  /* 0xfffffffc00f08947 */ /* 0x008fea000383ffff */
[----:B------:R-:W-:Y:S05]  /*9760*/  BRA `(.L_x_210) ;  /* 0xffffffc400287947 */ /* 0x000fea000383ffff */
.L_x_99:
[----:B------:R-:W-:-:S07]  /*9770*/  MOV R0, UR4 ;  /* 0x0000000400007c02 */ /* 0x000fce0008000f00 */
.L_x_211:
[----:B-1----:R1:W4:Y:S02]  /*9780*/  SYNCS.PHASECHK.TRANS64.TRYWAIT P0, [R0+URZ], R2 ;  /* 0x00000002000075a7 */ /* 0x00232400080011ff */
[----:B----4-:R-:W-:Y:S05]  /*9790*/  @!P0 NANOSLEEP.SYNCS 0x989680 ;  /* 0x009896800000895d */ /* 0x010fea0003900000 */
[----:B------:R-:W4:Y:S02]  /*97a0*/  @!P0 SYNCS.PHASECHK.TRANS64 P0, [R0+URZ], R2 ;  /* 0x00000002000085a7 */ /* 0x000f2400080010ff */
[----:B----4-:R-:W-:Y:S05]  /*97b0*/  @!P0 BRA `(.L_x_211) ;  /* 0xfffffffc00f08947 */ /* 0x010fea000383ffff */
[----:B------:R-:W-:Y:S05]  /*97c0*/  BRA `(.L_x_212) ;  /* 0xffffffc400b47947 */ /* 0x000fea000383ffff */
.L_x_100:
[----:B------:R-:W-:-:S07]  /*97d0*/  MOV R0, UR5 ;  /* 0x0000000500007c02 */ /* 0x000fce0008000f00 */
.L_x_213:
[----:B-1----:R1:W3:Y:S02]  /*97e0*/  SYNCS.PHASECHK.TRANS64.TRYWAIT P0, [R0+URZ], R2 ;  /* 0x00000002000075a7 */ /* 0x0022e400080011ff */
[----:B---3--:R-:W-:Y:S05]  /*97f0*/  @!P0 NANOSLEEP.SYNCS 0x989680 ;  /* 0x009896800000895d */ /* 0x008fea0003900000 */
[----:B------:R-:W3:Y:S02]  /*9800*/  @!P0 SYNCS.PHASECHK.TRANS64 P0, [R0+URZ], R2 ;  /* 0x00000002000085a7 */ /* 0x000ee400080010ff */
[----:B---3--:R-:W-:Y:S05]  /*9810*/  @!P0 BRA `(.L_x_213) ;  /* 0xfffffffc00f08947 */ /* 0x008fea000383ffff */
[----:B------:R-:W-:Y:S05]  /*9820*/  BRA `(.L_x_214) ;  /* 0xffffffc400c07947 */ /* 0x000fea000383ffff */
.L_x_102:
[----:B------:R-:W-:Y:S07]  /*9830*/  MOV R0, UR49 ;  /* 0x0000003100007c02 */ /* 0x000fee0008000f00 */
.L_x_215:
[----:B-1----:R1:W2:Y:S02]  /*9840*/  SYNCS.PHASECHK.TRANS64.TRYWAIT P0, [R0+URZ+0x1e0], R2 ;  /* 0x0001e002000075a7 */ /* 0x0022a400080011ff */
[----:B--2---:R-:W-:Y:S05]  /*9850*/  @!P0 NANOSLEEP.SYNCS 0x989680 ;  /* 0x009896800000895d */ /* 0x004fea0003900000 */
[----:B------:R-:W2:Y:S02]  /*9860*/  @!P0 SYNCS.PHASECHK.TRANS64 P0, [R0+URZ+0x1e0], R2 ;  /* 0x0001e002000085a7 */ /* 0x000ea400080010ff */
[----:B--2---:R-:W-:Y:S05]  /*9870*/  @!P0 BRA `(.L_x_215) ;  /* 0xfffffffc00f08947 */ /* 0x004fea000383ffff */
[----:B------:R-:W-:Y:S05]  /*9880*/  BRA `(.L_x_216) ;  /* 0xffffffc800ac7947 */ /* 0x000fea000383ffff */
.L_x_112:
[----:B-1----:R1:W2:Y:S02]  /*9890*/  SYNCS.PHASECHK.TRANS64.TRYWAIT P1, [R0+URZ+0x1a0], R4 ;  /* 0x0001a004000075a7 */ /* 0x0022a400080211ff */
[----:B--2---:R-:W-:Y:S05]  /*98a0*/  @!P1 NANOSLEEP.SYNCS 0x989680 ;  /* 0x009896800000995d */ /* 0x004fea0003900000 */
[----:B------:R-:W2:Y:S02]  /*98b0*/  @!P1 SYNCS.PHASECHK.TRANS64 P1, [R0+URZ+0x1a0], R4 ;  /* 0x0001a004000095a7 */ /* 0x000ea400080210ff */
[----:B--2---:R-:W-:Y:S05]  /*98c0*/  @!P1 BRA `(.L_x_112) ;  /* 0xfffffffc00f09947 */ /* 0x004fea000383ffff */
[----:B------:R-:W-:Y:S05]  /*98d0*/  BRA `(.L_x_111) ;  /* 0xffffffd800747947 */ /* 0x000fea000383ffff */
.L_x_114:
[----:B--2---:R2:W3:Y:S02]  /*98e0*/  SYNCS.PHASECHK.TRANS64.TRYWAIT P0, [R27+URZ+0x1f0], R3 ;  /* 0x0001f0031b0075a7 */ /* 0x0044e400080011ff */
[----:B---3--:R-:W-:Y:S05]  /*98f0*/  @!P0 NANOSLEEP.SYNCS 0x989680 ;  /* 0x009896800000895d */ /* 0x008fea0003900000 */
[----:B------:R-:W3:Y:S02]  /*9900*/  @!P0 SYNCS.PHASECHK.TRANS64 P0, [R27+URZ+0x1f0], R3 ;  /* 0x0001f0031b0085a7 */ /* 0x000ee400080010ff */
[----:B---3--:R-:W-:Y:S05]  /*9910*/  @!P0 BRA `(.L_x_114) ;  /* 0xfffffffc00f08947 */ /* 0x008fea000383ffff */
[----:B------:R-:W-:Y:S05]  /*9920*/  BRA `(.L_x_113) ;  /* 0xffffffd800c47947 */ /* 0x000fea000383ffff */
.L_x_125:
[----:B-1----:R1:W2:Y:S02]  /*9930*/  SYNCS.PHASECHK.TRANS64.TRYWAIT P0, [R3+URZ+0x1a0], R65 ;  /* 0x0001a041030075a7 */ /* 0x0022a400080011ff */
[----:B--2---:R-:W-:Y:S05]  /*9940*/  @!P0 NANOSLEEP.SYNCS 0x989680 ;  /* 0x009896800000895d */ /* 0x004fea0003900000 */
[----:B------:R-:W2:Y:S02]  /*9950*/  @!P0 SYNCS.PHASECHK.TRANS64 P0, [R3+URZ+0x1a0], R65 ;  /* 0x0001a041030085a7 */ /* 0x000ea400080010ff */
[----:B--2---:R-:W-:Y:S05]  /*9960*/  @!P0 BRA `(.L_x_125) ;  /* 0xfffffffc00f08947 */ /* 0x004fea000383ffff */
[----:B------:R-:W-:Y:S05]  /*9970*/  BRA `(.L_x_124) ;  /* 0xffffffe000e47947 */ /* 0x000fea000383ffff */
        .weak           $__internal_0_$__cuda_sm10x_tcgen05_guardrail_trap_col_being_dealloced_not_returned_by_alloc
        .type           $__internal_0_$__cuda_sm10x_tcgen05_guardrail_trap_col_being_dealloced_not_returned_by_alloc,@function
        .size           $__internal_0_$__cuda_sm10x_tcgen05_guardrail_trap_col_being_dealloced_not_returned_by_alloc,($__internal_1_$__cuda_sm10x_tcgen05_guardrail_trap_phase_invalid_during_alloc - $__internal_0_$__cuda_sm10x_tcgen05_guardrail_trap_col_being_dealloced_not_returned_by_alloc)
$__internal_0_$__cuda_sm10x_tcgen05_guardrail_trap_col_being_dealloced_not_returned_by_alloc:
[----:B------:R-:W-:Y:S05]  /*9980*/  BPT.TRAP 0x1 ;  /* 0x000000040000795c */ /* 0x000fea0000300000 */
[----:B------:R-:W-:-:S04]  /*9990*/  MOV R3, 0x0 ;  /* 0x0000000000037802 */ /* 0x000fc80000000f00 */
[----:B------:R-:W-:Y:S05]  /*99a0*/  RET.REL.NODEC R2 `(_ZN7cutlass13device_kernelINS_4conv6kernel13ConvUniversalINS1_16ConvProblemShapeILNS1_8OperatorE0ELi3EEENS1_10collective14CollectiveConvINS1_47MainloopSm100TmaUmmaWarpSpecializedImplicitGemmILS5_0ELi26ELi3ELi1ELi2EN4cute5tupleIJNSA_1CILi2EEENSC_ILi1EEESE_EEEEENSB_IJNSC_ILi64EEESH_NSB_IJNSC_ILi32EEEEEEEEENS_10bfloat16_tESL_NSA_8TiledMMAINSA_8MMA_AtomIJNSA_20SM100_MMA_F16BF16_SSISL_SL_fLi64ELi64ELNSA_4UMMA5MajorE0ELSQ_0ELNSP_7ScaleInE0ELSR_0EEEEEENSA_6LayoutINSB_IJSE_SE_SE_EEENSB_IJNSC_ILi0EEESW_SW_EEEEENSB_IJNSA_10UnderscoreESZ_SZ_EEEEENS7_6detail27Sm100ImplicitGemmTileTraitsINSA_20SM90_TMA_LOAD_IM2COLENSA_14ComposedLayoutINSA_7SwizzleILi2ELi4ELi3EEENSA_18smem_ptr_flag_bitsILi16EEENSU_INSB_IJNSC_ILi8EEESI_EEENSB_IJSI_SE_EEEEEEEvEENS13_INSA_23SM90_TMA_LOAD_MULTICASTES1E_vEEEENS_8epilogue10collective18CollectiveEpilogueINS1J_23Sm100TmaWarpSpecializedILi3ELi2ELi16ELb1ELb0EEEJSK_NSB_IJNSU_ISH_SE_EENSU_ISI_SE_EEEEESL_NSB_IJNSB_IJllllEEESE_SW_EEESL_S1S_NS1J_6fusion15FusionCallbacksIS1N_NS1T_17LinearCombinationISL_fSL_fLNS_15FloatRoundStyleE2EEESK_S1Q_JEEENSA_5SM1004TMEM4LOAD26SM100_TMEM_LOAD_16dp256b4xES14_S1E_NSA_17SM75_U32x4_LDSM_NENSA_21SM90_TMA_STORE_IM2COLES1E_NSA_17SM90_U32x4_STSM_NENSA_39AutoVectorizingCopyWithAssumedAlignmentILi128EEEEEEvvEEEEvNT_6ParamsE) ;  /* 0xffffff6402947950 */ /* 0x000fea0003c3ffff */
        .weak           $__internal_1_$__cuda_sm10x_tcgen05_guardrail_trap_phase_invalid_during_alloc
        .type           $__internal_1_$__cuda_sm10x_tcgen05_guardrail_trap_phase_invalid_during_alloc,@function
        .size           $__internal_1_$__cuda_sm10x_tcgen05_guardrail_trap_phase_invalid_during_alloc,($__internal_2_$__cuda_sm10x_tcgen05_guardrail_trap_unallocated_columns_being_dealloced - $__internal_1_$__cuda_sm10x_tcgen05_guardrail_trap_phase_invalid_during_alloc)
$__internal_1_$__cuda_sm10x_tcgen05_guardrail_trap_phase_invalid_during_alloc:
[----:B------:R-:W-:Y:S05]  /*99b0*/  BPT.TRAP 0x1 ;  /* 0x000000040000795c */ /* 0x000fea0000300000 */
[----:B------:R-:W-:-:S04]  /*99c0*/  HFMA2 R3, -RZ, RZ, 0, 0 ;  /* 0x00000000ff037431 */ /* 0x000fc800000001ff */
[----:B------:R-:W-:Y:S05]  /*99d0*/  RET.REL.NODEC R2 `(_ZN7cutlass13device_kernelINS_4conv6kernel13ConvUniversalINS1_16ConvProblemShapeILNS1_8OperatorE0ELi3EEENS1_10collective14CollectiveConvINS1_47MainloopSm100TmaUmmaWarpSpecializedImplicitGemmILS5_0ELi26ELi3ELi1ELi2EN4cute5tupleIJNSA_1CILi2EEENSC_ILi1EEESE_EEEEENSB_IJNSC_ILi64EEESH_NSB_IJNSC_ILi32EEEEEEEEENS_10bfloat16_tESL_NSA_8TiledMMAINSA_8MMA_AtomIJNSA_20SM100_MMA_F16BF16_SSISL_SL_fLi64ELi64ELNSA_4UMMA5MajorE0ELSQ_0ELNSP_7ScaleInE0ELSR_0EEEEEENSA_6LayoutINSB_IJSE_SE_SE_EEENSB_IJNSC_ILi0EEESW_SW_EEEEENSB_IJNSA_10UnderscoreESZ_SZ_EEEEENS7_6detail27Sm100ImplicitGemmTileTraitsINSA_20SM90_TMA_LOAD_IM2COLENSA_14ComposedLayoutINSA_7SwizzleILi2ELi4ELi3EEENSA_18smem_ptr_flag_bitsILi16EEENSU_INSB_IJNSC_ILi8EEESI_EEENSB_IJSI_SE_EEEEEEEvEENS13_INSA_23SM90_TMA_LOAD_MULTICASTES1E_vEEEENS_8epilogue10collective18CollectiveEpilogueINS1J_23Sm100TmaWarpSpecializedILi3ELi2ELi16ELb1ELb0EEEJSK_NSB_IJNSU_ISH_SE_EENSU_ISI_SE_EEEEESL_NSB_IJNSB_IJllllEEESE_SW_EEESL_S1S_NS1J_6fusion15FusionCallbacksIS1N_NS1T_17LinearCombinationISL_fSL_fLNS_15FloatRoundStyleE2EEESK_S1Q_JEEENSA_5SM1004TMEM4LOAD26SM100_TMEM_LOAD_16dp256b4xES14_S1E_NSA_17SM75_U32x4_LDSM_NENSA_21SM90_TMA_STORE_IM2COLES1E_NSA_17SM90_U32x4_STSM_NENSA_39AutoVectorizingCopyWithAssumedAlignmentILi128EEEEEEvvEEEEvNT_6ParamsE) ;  /* 0xffffff6402887950 */ /* 0x000fea0003c3ffff */
        .weak           $__internal_2_$__cuda_sm10x_tcgen05_guardrail_trap_unallocated_columns_being_dealloced
        .type           $__internal_2_$__cuda_sm10x_tcgen05_guardrail_trap_unallocated_columns_being_dealloced,@function
        .size           $__internal_2_$__cuda_sm10x_tcgen05_guardrail_trap_unallocated_columns_being_dealloced,(.L_x_218 - $__internal_2_$__cuda_sm10x_tcgen05_guardrail_trap_unallocated_columns_being_dealloced)
$__internal_2_$__cuda_sm10x_tcgen05_guardrail_trap_unallocated_columns_being_dealloced:
[----:B------:R-:W-:Y:S05]  /*99e0*/  BPT.TRAP 0x1 ;  /* 0x000000040000795c */ /* 0x000fea0000300000 */
[----:B------:R-:W-:-:S04]  /*99f0*/  MOV R3, 0x0 ;  /* 0x0000000000037802 */ /* 0x000fc80000000f00 */
[----:B------:R-:W-:Y:S05]  /*9a00*/  RET.REL.NODEC R2 `(_ZN7cutlass13device_kernelINS_4conv6kernel13ConvUniversalINS1_16ConvProblemShapeILNS1_8OperatorE0ELi3EEENS1_10collective14CollectiveConvINS1_47MainloopSm100TmaUmmaWarpSpecializedImplicitGemmILS5_0ELi26ELi3ELi1ELi2EN4cute5tupleIJNSA_1CILi2EEENSC_ILi1EEESE_EEEEENSB_IJNSC_ILi64EEESH_NSB_IJNSC_ILi32EEEEEEEEENS_10bfloat16_tESL_NSA_8TiledMMAINSA_8MMA_AtomIJNSA_20SM100_MMA_F16BF16_SSISL_SL_fLi64ELi64ELNSA_4UMMA5MajorE0ELSQ_0ELNSP_7ScaleInE0ELSR_0EEEEEENSA_6LayoutINSB_IJSE_SE_SE_EEENSB_IJNSC_ILi0EEESW_SW_EEEEENSB_IJNSA_10UnderscoreESZ_SZ_EEEEENS7_6detail27Sm100ImplicitGemmTileTraitsINSA_20SM90_TMA_LOAD_IM2COLENSA_14ComposedLayoutINSA_7SwizzleILi2ELi4ELi3EEENSA_18smem_ptr_flag_bitsILi16EEENSU_INSB_IJNSC_ILi8EEESI_EEENSB_IJSI_SE_EEEEEEEvEENS13_INSA_23SM90_TMA_LOAD_MULTICASTES1E_vEEEENS_8epilogue10collective18CollectiveEpilogueINS1J_23Sm100TmaWarpSpecializedILi3ELi2ELi16ELb1ELb0EEEJSK_NSB_IJNSU_ISH_SE_EENSU_ISI_SE_EEEEESL_NSB_IJNSB_IJllllEEESE_SW_EEESL_S1S_NS1J_6fusion15FusionCallbacksIS1N_NS1T_17LinearCombinationISL_fSL_fLNS_15FloatRoundStyleE2EEESK_S1Q_JEEENSA_5SM1004TMEM4LOAD26SM100_TMEM_LOAD_16dp256b4xES14_S1E_NSA_17SM75_U32x4_LDSM_NENSA_21SM90_TMA_STORE_IM2COLES1E_NSA_17SM90_U32x4_STSM_NENSA_39AutoVectorizingCopyWithAssumedAlignmentILi128EEEEEEvvEEEEvNT_6ParamsE) ;  /* 0xffffff64027c7950 */ /* 0x000fea0003c3ffff */
.L_x_217:
[----:B------:R-:W-:-:S00]  /*9a10*/  BRA `(.L_x_217) ;  /* 0xfffffffc00fc7947 */ /* 0x000fc0000383ffff */
[----:B------:R-:W-:-:S00]  /*9a20*/  NOP ;  /* 0x0000000000007918 */ /* 0x000fc00000000000 */
        /* <DEDUP_REMOVED lines=13> */
.L_x_218:


//--------------------- .nv.global.init           --------------------------
	.section	.nv.global.init,"aw",@progbits
.nv.global.init:
	.type		$str$29,@object
	.size		$str$29,($str$30 - $str$29)
$str$29:
        /*0000*/ 	.byte	0x28, 0x61, 0x64, 0x64, 0x72, 0x65, 0x73, 0x73, 0x20, 0x26, 0x20, 0x6d, 0x61, 0x73, 0x6b, 0x29
        /*0010*/ 	.byte	0x20, 0x3d, 0x3d, 0x20, 0x30, 0x00
	.type		$str$30,@object
	.size		$str$30,($str$28 - $str$30)
$str$30:
        /*0016*/ 	.byte	0x2f, 0x74, 0x6d, 0x70, 0x2f, 0x63, 0x75, 0x74, 0x6c, 0x61, 0x73, 0x73, 0x5f, 0x73, 0x77, 0x65
        /*0026*/ 	.byte	0x65, 0x70, 0x5f, 0x73, 0x72, 0x63, 0x2f, 0x69, 0x6e, 0x63, 0x6c, 0x75, 0x64, 0x65, 0x2f, 0x63
        /*0036*/ 	.byte	0x75, 0x74, 0x65, 0x2f, 0x70, 0x6f, 0x69, 0x6e, 0x74, 0x65, 0x72, 0x5f, 0x66, 0x6c, 0x61, 0x67
        /*0046*/ 	.byte	0x67, 0x65, 0x64, 0x2e, 0x68, 0x70, 0x70, 0x00
	.type		$str$28,@object
	.size		$str$28,($str$27 - $str$28)
$str$28:
        /*004e*/ 	.byte	0x2f, 0x74, 0x6d, 0x70, 0x2f, 0x63, 0x75, 0x74, 0x6c, 0x61, 0x73, 0x73, 0x5f, 0x73, 0x77, 0x65
        /*005e*/ 	.byte	0x65, 0x70, 0x5f, 0x73, 0x72, 0x63, 0x2f, 0x69, 0x6e, 0x63, 0x6c, 0x75, 0x64, 0x65, 0x2f, 0x63
        /*006e*/ 	.byte	0x75, 0x74, 0x65, 0x2f, 0x61, 0x74, 0x6f, 0x6d, 0x2f, 0x63, 0x6f, 0x70, 0x79, 0x5f, 0x74, 0x72
        /*007e*/ 	.byte	0x61, 0x69, 0x74, 0x73, 0x5f, 0x73, 0x6d, 0x31, 0x30, 0x30, 0x2e, 0x68, 0x70, 0x70, 0x00
	.type		$str$27,@object
	.size		$str$27,(__unnamed_1 - $str$27)
$str$27:
        /*008d*/ 	.byte	0x28, 0x28, 0x75, 0x69, 0x6e, 0x74, 0x33, 0x32, 0x5f, 0x74, 0x28, 0x74, 0x68, 0x72, 0x65, 0x61
        /*009d*/ 	.byte	0x64, 0x49, 0x64, 0x78, 0x2e, 0x78, 0x29, 0x20, 0x2f, 0x20, 0x33, 0x32, 0x29, 0x20, 0x25, 0x20
        /*00ad*/ 	.byte	0x34, 0x29, 0x20, 0x3d, 0x3d, 0x20, 0x28, 0x28, 0x28, 0x74, 0x6d, 0x65, 0x6d, 0x5f, 0x61, 0x64
        /*00bd*/ 	.byte	0x64, 0x72, 0x20, 0x3e, 0x3e, 0x20, 0x31, 0x36, 0x29, 0x20, 0x2f, 0x20, 0x33, 0x32, 0x29, 0x20
        /*00cd*/ 	.byte	0x25, 0x20, 0x34, 0x29, 0x00
	.type		__unnamed_1,@object
	.size		__unnamed_1,(__unnamed_2 - __unnamed_1)
__unnamed_1:
        /*00d2*/ 	.byte	0x61, 0x75, 0x74, 0x6f, 0x20, 0x63, 0x75, 0x74, 0x65, 0x3a, 0x3a, 0x61, 0x73, 0x5f, 0x70, 0x6f
        /* <DEDUP_REMOVED lines=24> */
        /*0262*/ 	.byte	0x30, 0x34, 0x38, 0x3e, 0x3e, 0x3e, 0x3e, 0x5d, 0x00
	.type		__unnamed_2,@object
	.size		__unnamed_2,(.L_2 - __unnamed_2)
__unnamed_2:
        /* <DEDUP_REMOVED lines=45> */
        /*053b*/ 	.byte	0x3e, 0x3e, 0x3e, 0x5d, 0x00
.L_2:


//--------------------- .nv.shared._ZN7cutlass13device_kernelINS_4conv6kernel13ConvUniversalINS1_16ConvProblemShapeILNS1_8OperatorE0ELi3EEENS1_10collective14CollectiveConvINS1_47MainloopSm100TmaUmmaWarpSpecializedImplicitGemmILS5_0ELi26ELi3ELi1ELi2EN4cute5tupleIJNSA_1CILi2EEENSC_ILi1EEESE_EEEEENSB_IJNSC_ILi64EEESH_NSB_IJNSC_ILi32EEEEEEEEENS_10bfloat16_tESL_NSA_8TiledMMAINSA_8MMA_AtomIJNSA_20SM100_MMA_F16BF16_SSISL_SL_fLi64ELi64ELNSA_4UMMA5MajorE0ELSQ_0ELNSP_7ScaleInE0ELSR_0EEEEEENSA_6LayoutINSB_IJSE_SE_SE_EEENSB_IJNSC_ILi0EEESW_SW_EEEEENSB_IJNSA_10UnderscoreESZ_SZ_EEEEENS7_6detail27Sm100ImplicitGemmTileTraitsINSA_20SM90_TMA_LOAD_IM2COLENSA_14ComposedLayoutINSA_7SwizzleILi2ELi4ELi3EEENSA_18smem_ptr_flag_bitsILi16EEENSU_INSB_IJNSC_ILi8EEESI_EEENSB_IJSI_SE_EEEEEEEvEENS13_INSA_23SM90_TMA_LOAD_MULTICASTES1E_vEEEENS_8epilogue10collective18CollectiveEpilogueINS1J_23Sm100TmaWarpSpecializedILi3ELi2ELi16ELb1ELb0EEEJSK_NSB_IJNSU_ISH_SE_EENSU_ISI_SE_EEEEESL_NSB_IJNSB_IJllllEEESE_SW_EEESL_S1S_NS1J_6fusion15FusionCallbacksIS1N_NS1T_17LinearCombinationISL_fSL_fLNS_15FloatRoundStyleE2EEESK_S1Q_JEEENSA_5SM1004TMEM4LOAD26SM100_TMEM_LOAD_16dp256b4xES14_S1E_NSA_17SM75_U32x4_LDSM_NENSA_21SM90_TMA_STORE_IM2COLES1E_NSA_17SM90_U32x4_STSM_NENSA_39AutoVectorizingCopyWithAssumedAlignmentILi128EEEEEEvvEEEEvNT_6ParamsE --------------------------
	.section	.nv.shared._ZN7cutlass13device_kernelINS_4conv6kernel13ConvUniversalINS1_16ConvProblemShapeILNS1_8OperatorE0ELi3EEENS1_10collective14CollectiveConvINS1_47MainloopSm100TmaUmmaWarpSpecializedImplicitGemmILS5_0ELi26ELi3ELi1ELi2EN4cute5tupleIJNSA_1CILi2EEENSC_ILi1EEESE_EEEEENSB_IJNSC_ILi64EEESH_NSB_IJNSC_ILi32EEEEEEEEENS_10bfloat16_tESL_NSA_8TiledMMAINSA_8MMA_AtomIJNSA_20SM100_MMA_F16BF16_SSISL_SL_fLi64ELi64ELNSA_4UMMA5MajorE0ELSQ_0ELNSP_7ScaleInE0ELSR_0EEEEEENSA_6LayoutINSB_IJSE_SE_SE_EEENSB_IJNSC_ILi0EEESW_SW_EEEEENSB_IJNSA_10UnderscoreESZ_SZ_EEEEENS7_6detail27Sm100ImplicitGemmTileTraitsINSA_20SM90_TMA_LOAD_IM2COLENSA_14ComposedLayoutINSA_7SwizzleILi2ELi4ELi3EEENSA_18smem_ptr_flag_bitsILi16EEENSU_INSB_IJNSC_ILi8EEESI_EEENSB_IJSI_SE_EEEEEEEvEENS13_INSA_23SM90_TMA_LOAD_MULTICASTES1E_vEEEENS_8epilogue10collective18CollectiveEpilogueINS1J_23Sm100TmaWarpSpecializedILi3ELi2ELi16ELb1ELb0EEEJSK_NSB_IJNSU_ISH_SE_EENSU_ISI_SE_EEEEESL_NSB_IJNSB_IJllllEEESE_SW_EEESL_S1S_NS1J_6fusion15FusionCallbacksIS1N_NS1T_17LinearCombinationISL_fSL_fLNS_15FloatRoundStyleE2EEESK_S1Q_JEEENSA_5SM1004TMEM4LOAD26SM100_TMEM_LOAD_16dp256b4xES14_S1E_NSA_17SM75_U32x4_LDSM_NENSA_21SM90_TMA_STORE_IM2COLES1E_NSA_17SM90_U32x4_STSM_NENSA_39AutoVectorizingCopyWithAssumedAlignmentILi128EEEEEEvvEEEEvNT_6ParamsE,"aw",@nobits
	.sectionflags	@""
	.align	16
	.zero		1024


//--------------------- .nv.shared.reserved.0     --------------------------
	.section	.nv.shared.reserved.0,"aw",@nobits
	.weak		__nv_reservedSMEM_offset_0_alias
	.size		__nv_reservedSMEM_offset_0_alias, 0, 64
	.other		__nv_reservedSMEM_offset_0_alias,@"STO_CUDA_RESERVED_SHARED STV_DEFAULT"
__nv_reservedSMEM_offset_0_alias:
	.zero		0
.nv.shared.reserved.0:
	.zero		64
	.weak		__nv_reservedSMEM_tcgen05_partition
	.type		__nv_reservedSMEM_tcgen05_partition,@object
	.size		__nv_reservedSMEM_tcgen05_partition,(.L_0 - __nv_reservedSMEM_tcgen05_partition)
__nv_reservedSMEM_tcgen05_partition:
	.zero		32
.L_0:


//--------------------- .nv.global                --------------------------
	.section	.nv.global,"aw",@nobits
.nv.global:
	.type		_ZN39_INTERNAL_77049c7b_4_k_cu_cf334876_31314cute1_E,@object
	.size		_ZN39_INTERNAL_77049c7b_4_k_cu_cf334876_31314cute1_E,(_ZN39_INTERNAL_77049c7b_4_k_cu_cf334876_31314cuda3std3__45__cpo6cbeginE - _ZN39_INTERNAL_77049c7b_4_k_cu_cf334876_31314cute1_E)
_ZN39_INTERNAL_77049c7b_4_k_cu_cf334876_31314cute1_E:
	.zero		1
	.type		_ZN39_INTERNAL_77049c7b_4_k_cu_cf334876_31314cuda3std3__45__cpo6cbeginE,@object
	.size		_ZN39_INTERNAL_77049c7b_4_k_cu_cf334876_31314cuda3std3__45__cpo6cbeginE,(_ZN39_INTERNAL_77049c7b_4_k_cu_cf334876_31314cuda3std3__48in_placeE - _ZN39_INTERNAL_77049c7b_4_k_cu_cf334876_31314cuda3std3__45__cpo6cbeginE)
_ZN39_INTERNAL_77049c7b_4_k_cu_cf334876_31314cuda3std3__45__cpo6cbeginE:
	.zero		1
	.type		_ZN39_INTERNAL_77049c7b_4_k_cu_cf334876_31314cuda3std3__48in_placeE,@object
	.size		_ZN39_INTERNAL_77049c7b_4_k_cu_cf334876_31314cuda3std3__48in_placeE,(_ZN39_INTERNAL_77049c7b_4_k_cu_cf334876_31314cuda3std6ranges3__45__cpo9iter_moveE - _ZN39_INTERNAL_77049c7b_4_k_cu_cf334876_31314cuda3std3__48in_placeE)
_ZN39_INTERNAL_77049c7b_4_k_cu_cf334876_31314cuda3std3__48in_placeE:
	.zero		1
	.type		_ZN39_INTERNAL_77049c7b_4_k_cu_cf334876_31314cuda3std6ranges3__45__cpo9iter_moveE,@object
	.size		_ZN39_INTERNAL_77049c7b_4_k_cu_cf334876_31314cuda3std6ranges3__45__cpo9iter_moveE,(_ZN39_INTERNAL_77049c7b_4_k_cu_cf334876_31314cuda3std3__45__cpo5beginE - _ZN39_INTERNAL_77049c7b_4_k_cu_cf334876_31314cuda3std6ranges3__45__cpo9iter_moveE)
_ZN39_INTERNAL_77049c7b_4_k_cu_cf334876_31314cuda3std6ranges3__45__cpo9iter_moveE:
	.zero		1
	.type		_ZN39_INTERNAL_77049c7b_4_k_cu_cf334876_31314cuda3std3__45__cpo5beginE,@object
	.size		_ZN39_INTERNAL_77049c7b_4_k_cu_cf334876_31314cuda3std3__45__cpo5beginE,(_ZN39_INTERNAL_77049c7b_4_k_cu_cf334876_31314cuda3std3__441_GLOBAL__N__77049c7b_4_k_cu_cf334876_31316ignoreE - _ZN39_INTERNAL_77049c7b_4_k_cu_cf334876_31314cuda3std3__45__cpo5beginE)
_ZN39_INTERNAL_77049c7b_4_k_cu_cf334876_31314cuda3std3__45__cpo5beginE:
	.zero		1
	.type		_ZN39_INTERNAL_77049c7b_4_k_cu_cf334876_31314cuda3std3__441_GLOBAL__N__77049c7b_4_k_cu_cf334876_31316ignoreE,@object
	.size		_ZN39_INTERNAL_77049c7b_4_k_cu_cf334876_31314cuda3std3__441_GLOBAL__N__77049c7b_4_k_cu_cf334876_31316ignoreE,(_ZN39_INTERNAL_77049c7b_4_k_cu_cf334876_31314cute7productE - _ZN39_INTERNAL_77049c7b_4_k_cu_cf334876_31314cuda3std3__441_GLOBAL__N__77049c7b_4_k_cu_cf334876_31316ignoreE)
_ZN39_INTERNAL_77049c7b_4_k_cu_cf334876_31314cuda3std3__441_GLOBAL__N__77049c7b_4_k_cu_cf334876_31316ignoreE:
	.zero		1
	.type		_ZN39_INTERNAL_77049c7b_4_k_cu_cf334876_31314cute7productE,@object
	.size		_ZN39_INTERNAL_77049c7b_4_k_cu_cf334876_31314cute7productE,(_ZN39_INTERNAL_77049c7b_4_k_cu_cf334876_31314cuda3std3__45__cpo3endE - _ZN39_INTERNAL_77049c7b_4_k_cu_cf334876_31314cute7productE)
_ZN39_INTERNAL_77049c7b_4_k_cu_cf334876_31314cute7productE:
	.zero		1
	.type		_ZN39_INTERNAL_77049c7b_4_k_cu_cf334876_31314cuda3std3__45__cpo3endE,@object
	.size		_ZN39_INTERNAL_77049c7b_4_k_cu_cf334876_31314cuda3std3__45__cpo3endE,(_ZN39_INTERNAL_77049c7b_4_k_cu_cf334876_31314cuda3std3__419piecewise_constructE - _ZN39_INTERNAL_77049c7b_4_k_cu_cf334876_31314cuda3std3__45__cpo3endE)
_ZN39_INTERNAL_77049c7b_4_k_cu_cf334876_31314cuda3std3__45__cpo3endE:
	.zero		1
	.type		_ZN39_INTERNAL_77049c7b_4_k_cu_cf334876_31314cuda3std3__419piecewise_constructE,@object
	.size		_ZN39_INTERNAL_77049c7b_4_k_cu_cf334876_31314cuda3std3__419piecewise_constructE,(_ZN39_INTERNAL_77049c7b_4_k_cu_cf334876_31314cuda3std3__45__cpo4cendE - _ZN39_INTERNAL_77049c7b_4_k_cu_cf334876_31314cuda3std3__419piecewise_constructE)
_ZN39_INTERNAL_77049c7b_4_k_cu_cf334876_31314cuda3std3__419piecewise_constructE:
	.zero		1
	.type		_ZN39_INTERNAL_77049c7b_4_k_cu_cf334876_31314cuda3std3__45__cpo4cendE,@object
	.size		_ZN39_INTERNAL_77049c7b_4_k_cu_cf334876_31314cuda3std3__45__cpo4cendE,(_ZN39_INTERNAL_77049c7b_4_k_cu_cf334876_31314cuda3std6ranges3__45__cpo4swapE - _ZN39_INTERNAL_77049c7b_4_k_cu_cf334876_31314cuda3std3__45__cpo4cendE)
_ZN39_INTERNAL_77049c7b_4_k_cu_cf334876_31314cuda3std3__45__cpo4cendE:
	.zero		1
	.type		_ZN39_INTERNAL_77049c7b_4_k_cu_cf334876_31314cuda3std6ranges3__45__cpo4swapE,@object
	.size		_ZN39_INTERNAL_77049c7b_4_k_cu_cf334876_31314cuda3std6ranges3__45__cpo4swapE,(.L_10 - _ZN39_INTERNAL_77049c7b_4_k_cu_cf334876_31314cuda3std6ranges3__45__cpo4swapE)
_ZN39_INTERNAL_77049c7b_4_k_cu_cf334876_31314cuda3std6ranges3__45__cpo4swapE:
	.zero		1
.L_10:


//--------------------- .nv.constant0._ZN7cutlass13device_kernelINS_4conv6kernel13ConvUniversalINS1_16ConvProblemShapeILNS1_8OperatorE0ELi3EEENS1_10collective14CollectiveConvINS1_47MainloopSm100TmaUmmaWarpSpecializedImplicitGemmILS5_0ELi26ELi3ELi1ELi2EN4cute5tupleIJNSA_1CILi2EEENSC_ILi1EEESE_EEEEENSB_IJNSC_ILi64EEESH_NSB_IJNSC_ILi32EEEEEEEEENS_10bfloat16_tESL_NSA_8TiledMMAINSA_8MMA_AtomIJNSA_20SM100_MMA_F16BF16_SSISL_SL_fLi64ELi64ELNSA_4UMMA5MajorE0ELSQ_0ELNSP_7ScaleInE0ELSR_0EEEEEENSA_6LayoutINSB_IJSE_SE_SE_EEENSB_IJNSC_ILi0EEESW_SW_EEEEENSB_IJNSA_10UnderscoreESZ_SZ_EEEEENS7_6detail27Sm100ImplicitGemmTileTraitsINSA_20SM90_TMA_LOAD_IM2COLENSA_14ComposedLayoutINSA_7SwizzleILi2ELi4ELi3EEENSA_18smem_ptr_flag_bitsILi16EEENSU_INSB_IJNSC_ILi8EEESI_EEENSB_IJSI_SE_EEEEEEEvEENS13_INSA_23SM90_TMA_LOAD_MULTICASTES1E_vEEEENS_8epilogue10collective18CollectiveEpilogueINS1J_23Sm100TmaWarpSpecializedILi3ELi2ELi16ELb1ELb0EEEJSK_NSB_IJNSU_ISH_SE_EENSU_ISI_SE_EEEEESL_NSB_IJNSB_IJllllEEESE_SW_EEESL_S1S_NS1J_6fusion15FusionCallbacksIS1N_NS1T_17LinearCombinationISL_fSL_fLNS_15FloatRoundStyleE2EEESK_S1Q_JEEENSA_5SM1004TMEM4LOAD26SM100_TMEM_LOAD_16dp256b4xES14_S1E_NSA_17SM75_U32x4_LDSM_NENSA_21SM90_TMA_STORE_IM2COLES1E_NSA_17SM90_U32x4_STSM_NENSA_39AutoVectorizingCopyWithAssumedAlignmentILi128EEEEEEvvEEEEvNT_6ParamsE --------------------------
	.section	.nv.constant0._ZN7cutlass13device_kernelINS_4conv6kernel13ConvUniversalINS1_16ConvProblemShapeILNS1_8OperatorE0ELi3EEENS1_10collective14CollectiveConvINS1_47MainloopSm100TmaUmmaWarpSpecializedImplicitGemmILS5_0ELi26ELi3ELi1ELi2EN4cute5tupleIJNSA_1CILi2EEENSC_ILi1EEESE_EEEEENSB_IJNSC_ILi64EEESH_NSB_IJNSC_ILi32EEEEEEEEENS_10bfloat16_tESL_NSA_8TiledMMAINSA_8MMA_AtomIJNSA_20SM100_MMA_F16BF16_SSISL_SL_fLi64ELi64ELNSA_4UMMA5MajorE0ELSQ_0ELNSP_7ScaleInE0ELSR_0EEEEEENSA_6LayoutINSB_IJSE_SE_SE_EEENSB_IJNSC_ILi0EEESW_SW_EEEEENSB_IJNSA_10UnderscoreESZ_SZ_EEEEENS7_6detail27Sm100ImplicitGemmTileTraitsINSA_20SM90_TMA_LOAD_IM2COLENSA_14ComposedLayoutINSA_7SwizzleILi2ELi4ELi3EEENSA_18smem_ptr_flag_bitsILi16EEENSU_INSB_IJNSC_ILi8EEESI_EEENSB_IJSI_SE_EEEEEEEvEENS13_INSA_23SM90_TMA_LOAD_MULTICASTES1E_vEEEENS_8epilogue10collective18CollectiveEpilogueINS1J_23Sm100TmaWarpSpecializedILi3ELi2ELi16ELb1ELb0EEEJSK_NSB_IJNSU_ISH_SE_EENSU_ISI_SE_EEEEESL_NSB_IJNSB_IJllllEEESE_SW_EEESL_S1S_NS1J_6fusion15FusionCallbacksIS1N_NS1T_17LinearCombinationISL_fSL_fLNS_15FloatRoundStyleE2EEESK_S1Q_JEEENSA_5SM1004TMEM4LOAD26SM100_TMEM_LOAD_16dp256b4xES14_S1E_NSA_17SM75_U32x4_LDSM_NENSA_21SM90_TMA_STORE_IM2COLES1E_NSA_17SM90_U32x4_STSM_NENSA_39AutoVectorizingCopyWithAssumedAlignmentILi128EEEEEEvvEEEEvNT_6ParamsE,"a",@progbits
	.sectionflags	@""
	.align	4
.nv.constant0._ZN7cutlass13device_kernelINS_4conv6kernel13ConvUniversalINS1_16ConvProblemShapeILNS1_8OperatorE0ELi3EEENS1_10collective14CollectiveConvINS1_47MainloopSm100TmaUmmaWarpSpecializedImplicitGemmILS5_0ELi26ELi3ELi1ELi2EN4cute5tupleIJNSA_1CILi2EEENSC_ILi1EEESE_EEEEENSB_IJNSC_ILi64EEESH_NSB_IJNSC_ILi32EEEEEEEEENS_10bfloat16_tESL_NSA_8TiledMMAINSA_8MMA_AtomIJNSA_20SM100_MMA_F16BF16_SSISL_SL_fLi64ELi64ELNSA_4UMMA5MajorE0ELSQ_0ELNSP_7ScaleInE0ELSR_0EEEEEENSA_6LayoutINSB_IJSE_SE_SE_EEENSB_IJNSC_ILi0EEESW_SW_EEEEENSB_IJNSA_10UnderscoreESZ_SZ_EEEEENS7_6detail27Sm100ImplicitGemmTileTraitsINSA_20SM90_TMA_LOAD_IM2COLENSA_14ComposedLayoutINSA_7SwizzleILi2ELi4ELi3EEENSA_18smem_ptr_flag_bitsILi16EEENSU_INSB_IJNSC_ILi8EEESI_EEENSB_IJSI_SE_EEEEEEEvEENS13_INSA_23SM90_TMA_LOAD_MULTICASTES1E_vEEEENS_8epilogue10collective18CollectiveEpilogueINS1J_23Sm100TmaWarpSpecializedILi3ELi2ELi16ELb1ELb0EEEJSK_NSB_IJNSU_ISH_SE_EENSU_ISI_SE_EEEEESL_NSB_IJNSB_IJllllEEESE_SW_EEESL_S1S_NS1J_6fusion15FusionCallbacksIS1N_NS1T_17LinearCombinationISL_fSL_fLNS_15FloatRoundStyleE2EEESK_S1Q_JEEENSA_5SM1004TMEM4LOAD26SM100_TMEM_LOAD_16dp256b4xES14_S1E_NSA_17SM75_U32x4_LDSM_NENSA_21SM90_TMA_STORE_IM2COLES1E_NSA_17SM90_U32x4_STSM_NENSA_39AutoVectorizingCopyWithAssumedAlignmentILi128EEEEEEvvEEEEvNT_6ParamsE:
	.zero		3200


//--------------------- SYMBOLS --------------------------

	.type		.nv.reservedSmem.offset0,@object
	.size		.nv.reservedSmem.offset0,0x4
	.type		.nv.reservedSmem.cap,@object
	.size		.nv.reservedSmem.cap,0x4
	.type		__assertfail,@function
